// auto-generated by cutlass_sweep.gemm — config: {"arch": "sm_100", "cluster_m": 1, "cluster_n": 1, "dtype": "tf32", "dtype_b": "tf32", "layout": "nt", "stages": 0, "tile_k": 64, "tile_m": 128, "tile_n": 128}
#include "cutlass/cutlass.h"
#include "cutlass/gemm/collective/collective_builder.hpp"
#include "cutlass/gemm/device/gemm_universal_adapter.h"
#include "cutlass/gemm/kernel/gemm_universal.hpp"
#include "cutlass/epilogue/collective/collective_builder.hpp"

using ElemA = cutlass::tfloat32_t;
using ElemB = cutlass::tfloat32_t;
using ElemCD = cutlass::tfloat32_t;
using Acc  = float;
using TileShape    = cute::Shape<cute::_128, cute::_128, cute::_64>;
using ClusterShape = cute::Shape<cute::_1, cute::_1, cute::_1>;

using CollectiveEpilogue = typename cutlass::epilogue::collective::CollectiveBuilder<
    cutlass::arch::Sm100, cutlass::arch::OpClassTensorOp,
    TileShape, ClusterShape,
    cutlass::epilogue::collective::EpilogueTileAuto,
    Acc, Acc,
    ElemCD, cutlass::layout::RowMajor, 128 / cutlass::sizeof_bits<ElemCD>::value,
    ElemCD, cutlass::layout::RowMajor, 128 / cutlass::sizeof_bits<ElemCD>::value,
    cutlass::epilogue::collective::EpilogueScheduleAuto
  >::CollectiveOp;

using CollectiveMainloop = typename cutlass::gemm::collective::CollectiveBuilder<
    cutlass::arch::Sm100, cutlass::arch::OpClassTensorOp,
    ElemA, cutlass::layout::RowMajor, 128 / cutlass::sizeof_bits<ElemA>::value,
    ElemB, cutlass::layout::ColumnMajor, 128 / cutlass::sizeof_bits<ElemB>::value,
    Acc,
    TileShape, ClusterShape,
    cutlass::gemm::collective::StageCountAutoCarveout<static_cast<int>(sizeof(typename CollectiveEpilogue::SharedStorage))>,
    cutlass::gemm::collective::KernelScheduleAuto
  >::CollectiveOp;

using GemmKernel = cutlass::gemm::kernel::GemmUniversal<
    cute::Shape<int,int,int,int>,
    CollectiveMainloop,
    CollectiveEpilogue
>;
using Gemm = cutlass::gemm::device::GemmUniversalAdapter<GemmKernel>;

// Force the device kernel symbol into the cubin without needing a host main.
auto* _anchor = &cutlass::device_kernel<GemmKernel>;


// ===== COMPILED SASS (sm_100a) =====

	.target	sm_100a

	.elftype	@"ET_EXEC"


//--------------------- .note.nv.tkinfo           --------------------------
	.section	.note.nv.tkinfo,"",@"SHT_NOTE"
	.sectionflags	@"SHF_NOTE_NV_TKINFO"
	.tkinfo
        /*0018*/ 	.word	0x00000002
        /*0030*/ 	.string	""
        /*0030*/ 	.string	"ptxas"
        /*0030*/ 	.string	"Cuda compilation tools, release 13.0, V13.0.88"
        /*0030*/ 	.string	"Build cuda_13.0.r13.0/compiler.36424714_0"
        /*0030*/ 	.string	"-arch sm_100a -m 64 "



//--------------------- .note.nv.cuinfo           --------------------------
	.section	.note.nv.cuinfo,"",@"SHT_NOTE"
	.sectionflags	@"SHF_NOTE_NV_CUINFO"
        /*0018*/ 	.short	0x0002
        /*001a*/ 	.short	0x0064
        /*001c*/ 	.short	0x0082
	.zero		2


//--------------------- .nv.info                  --------------------------
	.section	.nv.info,"",@"SHT_CUDA_INFO"
	.align	4


	//----- nvinfo : EIATTR_REGCOUNT
	.align		4
        /*0000*/ 	.byte	0x04, 0x2f
        /*0002*/ 	.short	(.L_19 - .L_18)
	.align		4
.L_18:
        /*0004*/ 	.word	index@(_ZN7cutlass13device_kernelINS_4gemm6kernel13GemmUniversalIN4cute5tupleIJiiiiEEENS1_10collective13CollectiveMmaINS1_35MainloopSm100TmaUmmaWarpSpecializedILi3ELi2ELi4ENS5_IJNS4_1CILi1EEESB_SB_EEEEENS5_IJNSA_ILi128EEESE_NSA_ILi64EEEEEENS_10tfloat32_tENS5_IJlSB_lEEESH_SI_NS4_8TiledMMAINS4_8MMA_AtomIJNS4_17SM100_MMA_TF32_SSISH_SH_fLi128ELi128ELNS4_4UMMA5MajorE0ELSN_0ELNSM_7ScaleInE0ELSO_0EEEEEENS4_6LayoutISC_NS5_IJNSA_ILi0EEESS_SS_EEEEENS5_IJNS4_10UnderscoreESV_SV_EEEEENS4_13SM90_TMA_LOADENS4_14ComposedLayoutINS4_7SwizzleILi3ELi4ELi3EEENS4_18smem_ptr_flag_bitsILi32EEENSR_INS5_IJNSA_ILi8EEENSA_ILi32EEEEEENS5_IJS15_SB_EEEEEEEvNS4_8identityESY_S19_vS1A_EENS_8epilogue10collective18CollectiveEpilogueINS1C_23Sm100TmaWarpSpecializedILi4ELi2ELi16ELb1ELb0EEEJSG_NS5_IJNSR_ISE_SB_EENSR_INSA_ILi16EEESB_EEEEESH_SI_SH_SI_NS1C_6fusion15FusionCallbacksIS1G_NS1L_17LinearCombinationISH_fSH_fLNS_15FloatRoundStyleE2EEESG_S1K_JEEENS4_5SM1004TMEM4LOAD26SM100_TMEM_LOAD_32dp32b16xESY_NSZ_INS10_ILi2ELi4ELi3EEES13_NSR_INS5_IJS14_S1I_EEENS5_IJS1I_SB_EEEEEEENS4_39AutoVectorizingCopyWithAssumedAlignmentILi128EEENS4_14SM90_TMA_STOREES1Z_S21_S21_EEEvvEEEEvNT_6ParamsE)
        /*0008*/ 	.word	0x00000060


	//----- nvinfo : EIATTR_FRAME_SIZE
	.align		4
.L_19:
        /*000c*/ 	.byte	0x04, 0x11
        /*000e*/ 	.short	(.L_21 - .L_20)
	.align		4
.L_20:
        /*0010*/ 	.word	index@($__internal_2_$__cuda_sm10x_tcgen05_guardrail_trap_unallocated_columns_being_dealloced)
        /*0014*/ 	.word	0x00000000


	//----- nvinfo : EIATTR_FRAME_SIZE
	.align		4
.L_21:
        /*0018*/ 	.byte	0x04, 0x11
        /*001a*/ 	.short	(.L_23 - .L_22)
	.align		4
.L_22:
        /*001c*/ 	.word	index@($__internal_1_$__cuda_sm10x_tcgen05_guardrail_trap_phase_invalid_during_alloc)
        /*0020*/ 	.word	0x00000000


	//----- nvinfo : EIATTR_FRAME_SIZE
	.align		4
.L_23:
        /*0024*/ 	.byte	0x04, 0x11
        /*0026*/ 	.short	(.L_25 - .L_24)
	.align		4
.L_24:
        /*0028*/ 	.word	index@($__internal_0_$__cuda_sm10x_tcgen05_guardrail_trap_col_being_dealloced_not_returned_by_alloc)
        /*002c*/ 	.word	0x00000000


	//----- nvinfo : EIATTR_FRAME_SIZE
	.align		4
.L_25:
        /*0030*/ 	.byte	0x04, 0x11
        /*0032*/ 	.short	(.L_27 - .L_26)
	.align		4
.L_26:
        /*0034*/ 	.word	index@(_ZN7cutlass13device_kernelINS_4gemm6kernel13GemmUniversalIN4cute5tupleIJiiiiEEENS1_10collective13CollectiveMmaINS1_35MainloopSm100TmaUmmaWarpSpecializedILi3ELi2ELi4ENS5_IJNS4_1CILi1EEESB_SB_EEEEENS5_IJNSA_ILi128EEESE_NSA_ILi64EEEEEENS_10tfloat32_tENS5_IJlSB_lEEESH_SI_NS4_8TiledMMAINS4_8MMA_AtomIJNS4_17SM100_MMA_TF32_SSISH_SH_fLi128ELi128ELNS4_4UMMA5MajorE0ELSN_0ELNSM_7ScaleInE0ELSO_0EEEEEENS4_6LayoutISC_NS5_IJNSA_ILi0EEESS_SS_EEEEENS5_IJNS4_10UnderscoreESV_SV_EEEEENS4_13SM90_TMA_LOADENS4_14ComposedLayoutINS4_7SwizzleILi3ELi4ELi3EEENS4_18smem_ptr_flag_bitsILi32EEENSR_INS5_IJNSA_ILi8EEENSA_ILi32EEEEEENS5_IJS15_SB_EEEEEEEvNS4_8identityESY_S19_vS1A_EENS_8epilogue10collective18CollectiveEpilogueINS1C_23Sm100TmaWarpSpecializedILi4ELi2ELi16ELb1ELb0EEEJSG_NS5_IJNSR_ISE_SB_EENSR_INSA_ILi16EEESB_EEEEESH_SI_SH_SI_NS1C_6fusion15FusionCallbacksIS1G_NS1L_17LinearCombinationISH_fSH_fLNS_15FloatRoundStyleE2EEESG_S1K_JEEENS4_5SM1004TMEM4LOAD26SM100_TMEM_LOAD_32dp32b16xESY_NSZ_INS10_ILi2ELi4ELi3EEES13_NSR_INS5_IJS14_S1I_EEENS5_IJS1I_SB_EEEEEEENS4_39AutoVectorizingCopyWithAssumedAlignmentILi128EEENS4_14SM90_TMA_STOREES1Z_S21_S21_EEEvvEEEEvNT_6ParamsE)
        /*0038*/ 	.word	0x00000000


	//----- nvinfo : EIATTR_MIN_STACK_SIZE
	.align		4
.L_27:
        /*003c*/ 	.byte	0x04, 0x12
        /*003e*/ 	.short	(.L_29 - .L_28)
	.align		4
.L_28:
        /*0040*/ 	.word	index@(_ZN7cutlass13device_kernelINS_4gemm6kernel13GemmUniversalIN4cute5tupleIJiiiiEEENS1_10collective13CollectiveMmaINS1_35MainloopSm100TmaUmmaWarpSpecializedILi3ELi2ELi4ENS5_IJNS4_1CILi1EEESB_SB_EEEEENS5_IJNSA_ILi128EEESE_NSA_ILi64EEEEEENS_10tfloat32_tENS5_IJlSB_lEEESH_SI_NS4_8TiledMMAINS4_8MMA_AtomIJNS4_17SM100_MMA_TF32_SSISH_SH_fLi128ELi128ELNS4_4UMMA5MajorE0ELSN_0ELNSM_7ScaleInE0ELSO_0EEEEEENS4_6LayoutISC_NS5_IJNSA_ILi0EEESS_SS_EEEEENS5_IJNS4_10UnderscoreESV_SV_EEEEENS4_13SM90_TMA_LOADENS4_14ComposedLayoutINS4_7SwizzleILi3ELi4ELi3EEENS4_18smem_ptr_flag_bitsILi32EEENSR_INS5_IJNSA_ILi8EEENSA_ILi32EEEEEENS5_IJS15_SB_EEEEEEEvNS4_8identityESY_S19_vS1A_EENS_8epilogue10collective18CollectiveEpilogueINS1C_23Sm100TmaWarpSpecializedILi4ELi2ELi16ELb1ELb0EEEJSG_NS5_IJNSR_ISE_SB_EENSR_INSA_ILi16EEESB_EEEEESH_SI_SH_SI_NS1C_6fusion15FusionCallbacksIS1G_NS1L_17LinearCombinationISH_fSH_fLNS_15FloatRoundStyleE2EEESG_S1K_JEEENS4_5SM1004TMEM4LOAD26SM100_TMEM_LOAD_32dp32b16xESY_NSZ_INS10_ILi2ELi4ELi3EEES13_NSR_INS5_IJS14_S1I_EEENS5_IJS1I_SB_EEEEEEENS4_39AutoVectorizingCopyWithAssumedAlignmentILi128EEENS4_14SM90_TMA_STOREES1Z_S21_S21_EEEvvEEEEvNT_6ParamsE)
        /*0044*/ 	.word	0x00000000
.L_29:


//--------------------- .nv.compat                --------------------------
	.section	.nv.compat,"",@"SHT_CUDA_COMPAT_INFO"
	.align	4
        /*0000*/ 	.byte	0x02, 0x09, 0x01, 0x00, 0x02, 0x02, 0x02, 0x00, 0x02, 0x05, 0x05, 0x00, 0x03, 0x07, 0x01, 0x01
        /*0010*/ 	.byte	0x02, 0x03, 0x01, 0x00, 0x02, 0x06, 0x01, 0x00, 0x04, 0x0b, 0x08, 0x00, 0x09, 0x00, 0x00, 0x00
        /*0020*/ 	.byte	0x00, 0x00, 0x00, 0x00


//--------------------- .nv.info._ZN7cutlass13device_kernelINS_4gemm6kernel13GemmUniversalIN4cute5tupleIJiiiiEEENS1_10collective13CollectiveMmaINS1_35MainloopSm100TmaUmmaWarpSpecializedILi3ELi2ELi4ENS5_IJNS4_1CILi1EEESB_SB_EEEEENS5_IJNSA_ILi128EEESE_NSA_ILi64EEEEEENS_10tfloat32_tENS5_IJlSB_lEEESH_SI_NS4_8TiledMMAINS4_8MMA_AtomIJNS4_17SM100_MMA_TF32_SSISH_SH_fLi128ELi128ELNS4_4UMMA5MajorE0ELSN_0ELNSM_7ScaleInE0ELSO_0EEEEEENS4_6LayoutISC_NS5_IJNSA_ILi0EEESS_SS_EEEEENS5_IJNS4_10UnderscoreESV_SV_EEEEENS4_13SM90_TMA_LOADENS4_14ComposedLayoutINS4_7SwizzleILi3ELi4ELi3EEENS4_18smem_ptr_flag_bitsILi32EEENSR_INS5_IJNSA_ILi8EEENSA_ILi32EEEEEENS5_IJS15_SB_EEEEEEEvNS4_8identityESY_S19_vS1A_EENS_8epilogue10collective18CollectiveEpilogueINS1C_23Sm100TmaWarpSpecializedILi4ELi2ELi16ELb1ELb0EEEJSG_NS5_IJNSR_ISE_SB_EENSR_INSA_ILi16EEESB_EEEEESH_SI_SH_SI_NS1C_6fusion15FusionCallbacksIS1G_NS1L_17LinearCombinationISH_fSH_fLNS_15FloatRoundStyleE2EEESG_S1K_JEEENS4_5SM1004TMEM4LOAD26SM100_TMEM_LOAD_32dp32b16xESY_NSZ_INS10_ILi2ELi4ELi3EEES13_NSR_INS5_IJS14_S1I_EEENS5_IJS1I_SB_EEEEEEENS4_39AutoVectorizingCopyWithAssumedAlignmentILi128EEENS4_14SM90_TMA_STOREES1Z_S21_S21_EEEvvEEEEvNT_6ParamsE --------------------------
	.section	.nv.info._ZN7cutlass13device_kernelINS_4gemm6kernel13GemmUniversalIN4cute5tupleIJiiiiEEENS1_10collective13CollectiveMmaINS1_35MainloopSm100TmaUmmaWarpSpecializedILi3ELi2ELi4ENS5_IJNS4_1CILi1EEESB_SB_EEEEENS5_IJNSA_ILi128EEESE_NSA_ILi64EEEEEENS_10tfloat32_tENS5_IJlSB_lEEESH_SI_NS4_8TiledMMAINS4_8MMA_AtomIJNS4_17SM100_MMA_TF32_SSISH_SH_fLi128ELi128ELNS4_4UMMA5MajorE0ELSN_0ELNSM_7ScaleInE0ELSO_0EEEEEENS4_6LayoutISC_NS5_IJNSA_ILi0EEESS_SS_EEEEENS5_IJNS4_10UnderscoreESV_SV_EEEEENS4_13SM90_TMA_LOADENS4_14ComposedLayoutINS4_7SwizzleILi3ELi4ELi3EEENS4_18smem_ptr_flag_bitsILi32EEENSR_INS5_IJNSA_ILi8EEENSA_ILi32EEEEEENS5_IJS15_SB_EEEEEEEvNS4_8identityESY_S19_vS1A_EENS_8epilogue10collective18CollectiveEpilogueINS1C_23Sm100TmaWarpSpecializedILi4ELi2ELi16ELb1ELb0EEEJSG_NS5_IJNSR_ISE_SB_EENSR_INSA_ILi16EEESB_EEEEESH_SI_SH_SI_NS1C_6fusion15FusionCallbacksIS1G_NS1L_17LinearCombinationISH_fSH_fLNS_15FloatRoundStyleE2EEESG_S1K_JEEENS4_5SM1004TMEM4LOAD26SM100_TMEM_LOAD_32dp32b16xESY_NSZ_INS10_ILi2ELi4ELi3EEES13_NSR_INS5_IJS14_S1I_EEENS5_IJS1I_SB_EEEEEEENS4_39AutoVectorizingCopyWithAssumedAlignmentILi128EEENS4_14SM90_TMA_STOREES1Z_S21_S21_EEEvvEEEEvNT_6ParamsE,"",@"SHT_CUDA_INFO"
	.sectionflags	@""
	.align	4


	//----- nvinfo : EIATTR_CUDA_API_VERSION
	.align		4
        /*0000*/ 	.byte	0x04, 0x37
        /*0002*/ 	.short	(.L_31 - .L_30)
.L_30:
        /*0004*/ 	.word	0x00000082


	//----- nvinfo : EIATTR_KPARAM_INFO
	.align		4
.L_31:
        /*0008*/ 	.byte	0x04, 0x17
        /*000a*/ 	.short	(.L_33 - .L_32)
.L_32:
        /*000c*/ 	.word	0x00000000
        /*0010*/ 	.short	0x0000
        /*0012*/ 	.short	0x0000
        /*0014*/ 	.byte	0x00, 0xf0, 0x01, 0x20


	//----- nvinfo : EIATTR_AT_ENTRY_FRAGMENTS
	.align		4
.L_33:
        /*0018*/ 	.byte	0x04, 0x4f
        /*001a*/ 	.short	(.L_35 - .L_34)


	//   ....[0]....
.L_34:
        /*001c*/ 	.word	0x00000006


	//----- nvinfo : EIATTR_RESERVED_SMEM_USED
	.align		4
.L_35:
        /*0020*/ 	.byte	0x01, 0x41
	.zero		2


	//----- nvinfo : EIATTR_SPARSE_MMA_MASK
	.align		4
        /*0024*/ 	.byte	0x03, 0x50
        /*0026*/ 	.short	0x0000


	//----- nvinfo : EIATTR_TCGEN05_1CTA_USED
	.align		4
        /*0028*/ 	.byte	0x01, 0x51
	.zero		2


	//----- nvinfo : EIATTR_MAXREG_COUNT
	.align		4
        /*002c*/ 	.byte	0x03, 0x1b
        /*002e*/ 	.short	0x00ff


	//----- nvinfo : EIATTR_NUM_BARRIERS
	.align		4
        /*0030*/ 	.byte	0x02, 0x4c
        /*0032*/ 	.byte	0x07
	.zero		1


	//----- nvinfo : EIATTR_EXTERNS
	.align		4
        /*0034*/ 	.byte	0x04, 0x0f
        /*0036*/ 	.short	(.L_37 - .L_36)


	//   ....[0]....
	.align		4
.L_36:
        /*0038*/ 	.word	index@(__assertfail)


	//----- nvinfo : EIATTR_MERCURY_ISA_VERSION
	.align		4
.L_37:
        /*003c*/ 	.byte	0x03, 0x5f
        /*003e*/ 	.short	0x0101


	//----- nvinfo : EIATTR_INT_WARP_WIDE_INSTR_OFFSETS
	.align		4
        /*0040*/ 	.byte	0x04, 0x31
        /*0042*/ 	.short	(.L_39 - .L_38)


	//   ....[0]....
.L_38:
        /*0044*/ 	.word	0x00001f10


	//   ....[1]....
        /*0048*/ 	.word	0x00003a90


	//   ....[2]....
        /*004c*/ 	.word	0x00003ab0


	//   ....[3]....
        /*0050*/ 	.word	0x00003ae0


	//   ....[4]....
        /*0054*/ 	.word	0x00004410


	//   ....[5]....
        /*0058*/ 	.word	0x00004480


	//   ....[6]....
        /*005c*/ 	.word	0x00004570


	//   ....[7]....
        /*0060*/ 	.word	0x000045f0


	//   ....[8]....
        /*0064*/ 	.word	0x000046e0


	//   ....[9]....
        /*0068*/ 	.word	0x00004760


	//   ....[10]....
        /*006c*/ 	.word	0x00004860


	//   ....[11]....
        /*0070*/ 	.word	0x000048f0


	//   ....[12]....
        /*0074*/ 	.word	0x000049f0


	//   ....[13]....
        /*0078*/ 	.word	0x00004ad0


	//   ....[14]....
        /*007c*/ 	.word	0x00004b70


	//   ....[15]....
        /*0080*/ 	.word	0x00004c60


	//   ....[16]....
        /*0084*/ 	.word	0x00004d00


	//   ....[17]....
        /*0088*/ 	.word	0x00004e10


	//   ....[18]....
        /*008c*/ 	.word	0x00004f70


	//   ....[19]....
        /*0090*/ 	.word	0x000050c0


	//----- nvinfo : EIATTR_COOP_GROUP_MASK_REGIDS
	.align		4
.L_39:
        /*0094*/ 	.byte	0x04, 0x29
        /*0096*/ 	.short	(.L_41 - .L_40)


	//   ....[0]....
.L_40:
        /*0098*/ 	.word	0xffffffff


	//   ....[1]....
        /*009c*/ 	.word	0xffffffff


	//   ....[2]....
        /*00a0*/ 	.word	0xffffffff


	//   ....[3]....
        /*00a4*/ 	.word	0xffffffff


	//   ....[4]....
        /*00a8*/ 	.word	0xffffffff


	//   ....[5]....
        /*00ac*/ 	.word	0xffffffff


	//   ....[6]....
        /*00b0*/ 	.word	0xffffffff


	//   ....[7]....
        /*00b4*/ 	.word	0xffffffff


	//   ....[8]....
        /*00b8*/ 	.word	0xffffffff


	//   ....[9]....
        /*00bc*/ 	.word	0xffffffff


	//   ....[10]....
        /*00c0*/ 	.word	0xffffffff


	//   ....[11]....
        /*00c4*/ 	.word	0xffffffff


	//   ....[12]....
        /*00c8*/ 	.word	0xffffffff


	//----- nvinfo : EIATTR_COOP_GROUP_INSTR_OFFSETS
	.align		4
.L_41:
        /*00cc*/ 	.byte	0x04, 0x28
        /*00ce*/ 	.short	(.L_43 - .L_42)


	//   ....[0]....
.L_42:
        /*00d0*/ 	.word	0x00000090


	//   ....[1]....
        /*00d4*/ 	.word	0x000004d0


	//   ....[2]....
        /*00d8*/ 	.word	0x00000620


	//   ....[3]....
        /*00dc*/ 	.word	0x000007c0


	//   ....[4]....
        /*00e0*/ 	.word	0x000008c0


	//   ....[5]....
        /*00e4*/ 	.word	0x00000a30


	//   ....[6]....
        /*00e8*/ 	.word	0x00000bd0


	//   ....[7]....
        /*00ec*/ 	.word	0x00001df0


	//   ....[8]....
        /*00f0*/ 	.word	0x00002b40


	//   ....[9]....
        /*00f4*/ 	.word	0x00002d50


	//   ....[10]....
        /*00f8*/ 	.word	0x00002d80


	//   ....[11]....
        /*00fc*/ 	.word	0x00003970


	//   ....[12]....
        /*0100*/ 	.word	0x00003ba0


	//----- nvinfo : EIATTR_VRC_CTA_INIT_COUNT
	.align		4
.L_43:
        /*0104*/ 	.byte	0x02, 0x4a
        /*0106*/ 	.byte	0x80
	.zero		1


	//----- nvinfo : EIATTR_SYSCALL_OFFSETS
	.align		4
        /*0108*/ 	.byte	0x04, 0x46
        /*010a*/ 	.short	(.L_45 - .L_44)


	//   ....[0]....
.L_44:
        /*010c*/ 	.word	0x00005b30


	//   ....[1]....
        /*0110*/ 	.word	0x00005c20


	//   ....[2]....
        /*0114*/ 	.word	0x00006380


	//   ....[3]....
        /*0118*/ 	.word	0x00006d00


	//   ....[4]....
        /*011c*/ 	.word	0x00007650


	//   ....[5]....
        /*0120*/ 	.word	0x00007ff0


	//   ....[6]....
        /*0124*/ 	.word	0x00008990


	//   ....[7]....
        /*0128*/ 	.word	0x00009360


	//   ....[8]....
        /*012c*/ 	.word	0x00009d00


	//   ....[9]....
        /*0130*/ 	.word	0x0000a650


	//----- nvinfo : EIATTR_MBARRIER_INSTR_OFFSETS
	.align		4
.L_45:
        /*0134*/ 	.byte	0x04, 0x39
        /*0136*/ 	.short	(.L_47 - .L_46)


	//   ....[0]....
.L_46:
        /*0138*/ 	.word	0x000005b0
        /*013c*/ 	.word	0x000000ff
        /*0140*/ 	.word	0x00000000
        /*0144*/ 	.short	0x0100
        /*0146*/ 	.byte	0x05
	.zero		1


	//   ....[1]....
        /*0148*/ 	.word	0x000005c0
        /*014c*/ 	.word	0x000000ff
        /*0150*/ 	.word	0x00000018
        /*0154*/ 	.short	0x0100
        /*0156*/ 	.byte	0x05
	.zero		1


	//   ....[2]....
        /*0158*/ 	.word	0x000005d0
        /*015c*/ 	.word	0x000000ff
        /*0160*/ 	.word	0x00000008
        /*0164*/ 	.short	0x0100
        /*0166*/ 	.byte	0x05
	.zero		1


	//   ....[3]....
        /*0168*/ 	.word	0x000005e0
        /*016c*/ 	.word	0x000000ff
        /*0170*/ 	.word	0x00000020
        /*0174*/ 	.short	0x0100
        /*0176*/ 	.byte	0x05
	.zero		1


	//   ....[4]....
        /*0178*/ 	.word	0x000005f0
        /*017c*/ 	.word	0x000000ff
        /*0180*/ 	.word	0x00000010
        /*0184*/ 	.short	0x0100
        /*0186*/ 	.byte	0x05
	.zero		1


	//   ....[5]....
        /*0188*/ 	.word	0x00000600
        /*018c*/ 	.word	0x000000ff
        /*0190*/ 	.word	0x00000028
        /*0194*/ 	.short	0x0100
        /*0196*/ 	.byte	0x05
	.zero		1


	//   ....[6]....
        /*0198*/ 	.word	0x00000730
        /*019c*/ 	.word	0x000000ff
        /*01a0*/ 	.word	0x00000030
        /*01a4*/ 	.short	0x0100
        /*01a6*/ 	.byte	0x07
	.zero		1


	//   ....[7]....
        /*01a8*/ 	.word	0x00000740
        /*01ac*/ 	.word	0x000000ff
        /*01b0*/ 	.word	0x00000050
        /*01b4*/ 	.short	0x0100
        /*01b6*/ 	.byte	0x07
	.zero		1


	//   ....[8]....
        /*01b8*/ 	.word	0x00000750
        /*01bc*/ 	.word	0x000000ff
        /*01c0*/ 	.word	0x00000038
        /*01c4*/ 	.short	0x0100
        /*01c6*/ 	.byte	0x07
	.zero		1


	//   ....[9]....
        /*01c8*/ 	.word	0x00000760
        /*01cc*/ 	.word	0x000000ff
        /*01d0*/ 	.word	0x00000058
        /*01d4*/ 	.short	0x0100
        /*01d6*/ 	.byte	0x07
	.zero		1


	//   ....[10]....
        /*01d8*/ 	.word	0x00000770
        /*01dc*/ 	.word	0x000000ff
        /*01e0*/ 	.word	0x00000040
        /*01e4*/ 	.short	0x0100
        /*01e6*/ 	.byte	0x07
	.zero		1


	//   ....[11]....
        /*01e8*/ 	.word	0x00000780
        /*01ec*/ 	.word	0x000000ff
        /*01f0*/ 	.word	0x00000060
        /*01f4*/ 	.short	0x0100
        /*01f6*/ 	.byte	0x07
	.zero		1


	//   ....[12]....
        /*01f8*/ 	.word	0x00000790
        /*01fc*/ 	.word	0x000000ff
        /*0200*/ 	.word	0x00000048
        /*0204*/ 	.short	0x0100
        /*0206*/ 	.byte	0x07
	.zero		1


	//   ....[13]....
        /*0208*/ 	.word	0x000007a0
        /*020c*/ 	.word	0x000000ff
        /*0210*/ 	.word	0x00000068
        /*0214*/ 	.short	0x0100
        /*0216*/ 	.byte	0x07
	.zero		1


	//   ....[14]....
        /*0218*/ 	.word	0x00000890
        /*021c*/ 	.word	0x000000ff
        /*0220*/ 	.word	0x00000070
        /*0224*/ 	.short	0x0100
        /*0226*/ 	.byte	0x05
	.zero		1


	//   ....[15]....
        /*0228*/ 	.word	0x000008a0
        /*022c*/ 	.word	0x000000ff
        /*0230*/ 	.word	0x00000078
        /*0234*/ 	.short	0x0100
        /*0236*/ 	.byte	0x05
	.zero		1


	//   ....[16]....
        /*0238*/ 	.word	0x000009e0
        /*023c*/ 	.word	0x000000ff
        /*0240*/ 	.word	0x00000080
        /*0244*/ 	.short	0x0100
        /*0246*/ 	.byte	0x05
	.zero		1


	//   ....[17]....
        /*0248*/ 	.word	0x000009f0
        /*024c*/ 	.word	0x000000ff
        /*0250*/ 	.word	0x00000090
        /*0254*/ 	.short	0x0100
        /*0256*/ 	.byte	0x05
	.zero		1


	//   ....[18]....
        /*0258*/ 	.word	0x00000a00
        /*025c*/ 	.word	0x000000ff
        /*0260*/ 	.word	0x00000088
        /*0264*/ 	.short	0x0100
        /*0266*/ 	.byte	0x05
	.zero		1


	//   ....[19]....
        /*0268*/ 	.word	0x00000a10
        /*026c*/ 	.word	0x000000ff
        /*0270*/ 	.word	0x00000098
        /*0274*/ 	.short	0x0100
        /*0276*/ 	.byte	0x05
	.zero		1


	//   ....[20]....
        /*0278*/ 	.word	0x00000b40
        /*027c*/ 	.word	0x000000ff
        /*0280*/ 	.word	0x000000a0
        /*0284*/ 	.short	0x0100
        /*0286*/ 	.byte	0x07
	.zero		1


	//   ....[21]....
        /*0288*/ 	.word	0x00000b50
        /*028c*/ 	.word	0x000000ff
        /*0290*/ 	.word	0x000000c0
        /*0294*/ 	.short	0x0100
        /*0296*/ 	.byte	0x07
	.zero		1


	//   ....[22]....
        /*0298*/ 	.word	0x00000b60
        /*029c*/ 	.word	0x000000ff
        /*02a0*/ 	.word	0x000000a8
        /*02a4*/ 	.short	0x0100
        /*02a6*/ 	.byte	0x07
	.zero		1


	//   ....[23]....
        /*02a8*/ 	.word	0x00000b70
        /*02ac*/ 	.word	0x000000ff
        /*02b0*/ 	.word	0x000000c8
        /*02b4*/ 	.short	0x0100
        /*02b6*/ 	.byte	0x07
	.zero		1


	//   ....[24]....
        /*02b8*/ 	.word	0x00000b80
        /*02bc*/ 	.word	0x000000ff
        /*02c0*/ 	.word	0x000000b0
        /*02c4*/ 	.short	0x0100
        /*02c6*/ 	.byte	0x07
	.zero		1


	//   ....[25]....
        /*02c8*/ 	.word	0x00000b90
        /*02cc*/ 	.word	0x000000ff
        /*02d0*/ 	.word	0x000000d0
        /*02d4*/ 	.short	0x0100
        /*02d6*/ 	.byte	0x07
	.zero		1


	//   ....[26]....
        /*02d8*/ 	.word	0x00000ba0
        /*02dc*/ 	.word	0x000000ff
        /*02e0*/ 	.word	0x000000b8
        /*02e4*/ 	.short	0x0100
        /*02e6*/ 	.byte	0x07
	.zero		1


	//   ....[27]....
        /*02e8*/ 	.word	0x00000bb0
        /*02ec*/ 	.word	0x000000ff
        /*02f0*/ 	.word	0x000000d8
        /*02f4*/ 	.short	0x0100
        /*02f6*/ 	.byte	0x07
	.zero		1


	//   ....[28]....
        /*02f8*/ 	.word	0x00000ca0
        /*02fc*/ 	.word	0x000000ff
        /*0300*/ 	.word	0x000000e0
        /*0304*/ 	.short	0x0100
        /*0306*/ 	.byte	0x05
	.zero		1


	//   ....[29]....
        /*0308*/ 	.word	0x00000cb0
        /*030c*/ 	.word	0x000000ff
        /*0310*/ 	.word	0x000000f0
        /*0314*/ 	.short	0x0100
        /*0316*/ 	.byte	0x05
	.zero		1


	//   ....[30]....
        /*0318*/ 	.word	0x00000cc0
        /*031c*/ 	.word	0x000000ff
        /*0320*/ 	.word	0x000000e8
        /*0324*/ 	.short	0x0100
        /*0326*/ 	.byte	0x05
	.zero		1


	//   ....[31]....
        /*0328*/ 	.word	0x00000cd0
        /*032c*/ 	.word	0x000000ff
        /*0330*/ 	.word	0x000000f8
        /*0334*/ 	.short	0x0100
        /*0336*/ 	.byte	0x05
	.zero		1


	//   ....[32]....
        /*0338*/ 	.word	0x000015b0
        /*033c*/ 	.word	0x00000003
        /*0340*/ 	.word	0x000000f0
        /*0344*/ 	.short	0x010a
        /*0346*/ 	.byte	0xff
	.zero		1


	//   ....[33]....
        /*0348*/ 	.word	0x000015e0
        /*034c*/ 	.word	0x00000003
        /*0350*/ 	.word	0x000000e0
        /*0354*/ 	.short	0x0101
        /*0356*/ 	.byte	0xff
	.zero		1


	//   ....[34]....
        /*0358*/ 	.word	0x000016b0
        /*035c*/ 	.word	0x000000ff
        /*0360*/ 	.word	0x00000018
        /*0364*/ 	.short	0x010a
        /*0366*/ 	.byte	0x08
	.zero		1


	//   ....[35]....
        /*0368*/ 	.word	0x00001750
        /*036c*/ 	.word	0x000000ff
        /*0370*/ 	.word	0x00000018
        /*0374*/ 	.short	0x010a
        /*0376*/ 	.byte	0x21
	.zero		1


	//   ....[36]....
        /*0378*/ 	.word	0x000018a0
        /*037c*/ 	.word	0x000000ff
        /*0380*/ 	.word	0x00000018
        /*0384*/ 	.short	0x010a
        /*0386*/ 	.byte	0x08
	.zero		1


	//   ....[37]....
        /*0388*/ 	.word	0x00001a60
        /*038c*/ 	.word	0x000000ff
        /*0390*/ 	.word	0x00000078
        /*0394*/ 	.short	0x0101
        /*0396*/ 	.byte	0x04
	.zero		1


	//   ....[38]....
        /*0398*/ 	.word	0x00001a80
        /*039c*/ 	.word	0x000000ff
        /*03a0*/ 	.word	0x00000018
        /*03a4*/ 	.short	0x010a
        /*03a6*/ 	.byte	0x08
	.zero		1


	//   ....[39]....
        /*03a8*/ 	.word	0x00001b00
        /*03ac*/ 	.word	0x000000ff
        /*03b0*/ 	.word	0x00000018
        /*03b4*/ 	.short	0x010a
        /*03b6*/ 	.byte	0x21
	.zero		1


	//   ....[40]....
        /*03b8*/ 	.word	0x00001c50
        /*03bc*/ 	.word	0x000000ff
        /*03c0*/ 	.word	0x00000018
        /*03c4*/ 	.short	0x010a
        /*03c6*/ 	.byte	0x08
	.zero		1


	//   ....[41]....
        /*03c8*/ 	.word	0x00001e20
        /*03cc*/ 	.word	0x00000002
        /*03d0*/ 	.word	0x00000080
        /*03d4*/ 	.short	0x010a
        /*03d6*/ 	.byte	0xff
	.zero		1


	//   ....[42]....
        /*03d8*/ 	.word	0x00001ee0
        /*03dc*/ 	.word	0x00000002
        /*03e0*/ 	.word	0x00000000
        /*03e4*/ 	.short	0x0101
        /*03e6*/ 	.byte	0xff
	.zero		1


	//   ....[43]....
        /*03e8*/ 	.word	0x00002440
        /*03ec*/ 	.word	0x000000ff
        /*03f0*/ 	.word	0x00000000
        /*03f4*/ 	.short	0x010a
        /*03f6*/ 	.byte	0x05
	.zero		1


	//   ....[44]....
        /*03f8*/ 	.word	0x000024d0
        /*03fc*/ 	.word	0x000000ff
        /*0400*/ 	.word	0x00000000
        /*0404*/ 	.short	0x010a
        /*0406*/ 	.byte	0x05
	.zero		1


	//   ....[45]....
        /*0408*/ 	.word	0x00002570
        /*040c*/ 	.word	0x00000000
        /*0410*/ 	.word	0x00000000
        /*0414*/ 	.short	0x010a
        /*0416*/ 	.byte	0xff
	.zero		1


	//   ....[46]....
        /*0418*/ 	.word	0x00002690
        /*041c*/ 	.word	0x00000000
        /*0420*/ 	.word	0x000000e0
        /*0424*/ 	.short	0x010a
        /*0426*/ 	.byte	0xff
	.zero		1


	//   ....[47]....
        /*0428*/ 	.word	0x000026f0
        /*042c*/ 	.word	0x00000004
        /*0430*/ 	.word	0x00000000
        /*0434*/ 	.short	0x0101
        /*0436*/ 	.byte	0xff
	.zero		1


	//   ....[48]....
        /*0438*/ 	.word	0x00002710
        /*043c*/ 	.word	0x000000ff
        /*0440*/ 	.word	0x00000090
        /*0444*/ 	.short	0x010a
        /*0446*/ 	.byte	0x05
	.zero		1


	//   ....[49]....
        /*0448*/ 	.word	0x00002830
        /*044c*/ 	.word	0x00000000
        /*0450*/ 	.word	0x00000080
        /*0454*/ 	.short	0x010a
        /*0456*/ 	.byte	0xff
	.zero		1


	//   ....[50]....
        /*0458*/ 	.word	0x00002940
        /*045c*/ 	.word	0x00000000
        /*0460*/ 	.word	0x00000000
        /*0464*/ 	.short	0x0101
        /*0466*/ 	.byte	0xff
	.zero		1


	//   ....[51]....
        /*0468*/ 	.word	0x000029d0
        /*046c*/ 	.word	0x000000ff
        /*0470*/ 	.word	0x00000090
        /*0474*/ 	.short	0x0106
        /*0476*/ 	.byte	0x05
	.zero		1


	//   ....[52]....
        /*0478*/ 	.word	0x000029f0
        /*047c*/ 	.word	0x000000ff
        /*0480*/ 	.word	0x00000090
        /*0484*/ 	.short	0x010a
        /*0486*/ 	.byte	0x05
	.zero		1


	//   ....[53]....
        /*0488*/ 	.word	0x00002a80
        /*048c*/ 	.word	0x000000ff
        /*0490*/ 	.word	0x00000090
        /*0494*/ 	.short	0x0106
        /*0496*/ 	.byte	0x04
	.zero		1


	//   ....[54]....
        /*0498*/ 	.word	0x00002ac0
        /*049c*/ 	.word	0x00000000
        /*04a0*/ 	.word	0x00000090
        /*04a4*/ 	.short	0x010a
        /*04a6*/ 	.byte	0xff
	.zero		1


	//   ....[55]....
        /*04a8*/ 	.word	0x00003080
        /*04ac*/ 	.word	0x00000000
        /*04b0*/ 	.word	0x00000080
        /*04b4*/ 	.short	0x010a
        /*04b6*/ 	.byte	0xff
	.zero		1


	//   ....[56]....
        /*04b8*/ 	.word	0x00003180
        /*04bc*/ 	.word	0x00000003
        /*04c0*/ 	.word	0x00000000
        /*04c4*/ 	.short	0x0101
        /*04c6*/ 	.byte	0xff
	.zero		1


	//   ....[57]....
        /*04c8*/ 	.word	0x00003190
        /*04cc*/ 	.word	0x000000ff
        /*04d0*/ 	.word	0x00000000
        /*04d4*/ 	.short	0x010a
        /*04d6*/ 	.byte	0x07
	.zero		1


	//   ....[58]....
        /*04d8*/ 	.word	0x000031c0
        /*04dc*/ 	.word	0x000000ff
        /*04e0*/ 	.word	0x000000c0
        /*04e4*/ 	.short	0x010a
        /*04e6*/ 	.byte	0x06
	.zero		1


	//   ....[59]....
        /*04e8*/ 	.word	0x00003290
        /*04ec*/ 	.word	0x000000ff
        /*04f0*/ 	.word	0x00000000
        /*04f4*/ 	.short	0x010a
        /*04f6*/ 	.byte	0x0b
	.zero		1


	//   ....[60]....
        /*04f8*/ 	.word	0x000033c0
        /*04fc*/ 	.word	0x000000ff
        /*0500*/ 	.word	0x00000000
        /*0504*/ 	.short	0x010a
        /*0506*/ 	.byte	0x22
	.zero		1


	//   ....[61]....
        /*0508*/ 	.word	0x000037a0
        /*050c*/ 	.word	0x000000ff
        /*0510*/ 	.word	0x00000000
        /*0514*/ 	.short	0x010a
        /*0516*/ 	.byte	0x06
	.zero		1


	//   ....[62]....
        /*0518*/ 	.word	0x00003830
        /*051c*/ 	.word	0x000000ff
        /*0520*/ 	.word	0x00000000
        /*0524*/ 	.short	0x010a
        /*0526*/ 	.byte	0x06
	.zero		1


	//   ....[63]....
        /*0528*/ 	.word	0x000038c0
        /*052c*/ 	.word	0x000000ff
        /*0530*/ 	.word	0x00000000
        /*0534*/ 	.short	0x010a
        /*0536*/ 	.byte	0x06
	.zero		1


	//   ....[64]....
        /*0538*/ 	.word	0x00003950
        /*053c*/ 	.word	0x000000ff
        /*0540*/ 	.word	0x00000000
        /*0544*/ 	.short	0x010a
        /*0546*/ 	.byte	0x07
	.zero		1


	//   ....[65]....
        /*0548*/ 	.word	0x00003db0
        /*054c*/ 	.word	0x00000000
        /*0550*/ 	.word	0x00000080
        /*0554*/ 	.short	0x010a
        /*0556*/ 	.byte	0xff
	.zero		1


	//   ....[66]....
        /*0558*/ 	.word	0x00003e70
        /*055c*/ 	.word	0x00000000
        /*0560*/ 	.word	0x00000000
        /*0564*/ 	.short	0x0101
        /*0566*/ 	.byte	0xff
	.zero		1


	//   ....[67]....
        /*0568*/ 	.word	0x00004190
        /*056c*/ 	.word	0x000000ff
        /*0570*/ 	.word	0x00000078
        /*0574*/ 	.short	0x010a
        /*0576*/ 	.byte	0x07
	.zero		1


	//   ....[68]....
        /*0578*/ 	.word	0x00004390
        /*057c*/ 	.word	0x000000ff
        /*0580*/ 	.word	0x00000050
        /*0584*/ 	.short	0x010a
        /*0586*/ 	.byte	0x07
	.zero		1


	//   ....[69]....
        /*0588*/ 	.word	0x00004510
        /*058c*/ 	.word	0x000000ff
        /*0590*/ 	.word	0x00000030
        /*0594*/ 	.short	0x010b
        /*0596*/ 	.byte	0x07
	.zero		1


	//   ....[70]....
        /*0598*/ 	.word	0x00004520
        /*059c*/ 	.word	0x000000ff
        /*05a0*/ 	.word	0x00000000
        /*05a4*/ 	.short	0x0101
        /*05a6*/ 	.byte	0x15
	.zero		1


	//   ....[71]....
        /*05a8*/ 	.word	0x00004540
        /*05ac*/ 	.word	0x000000ff
        /*05b0*/ 	.word	0x00000058
        /*05b4*/ 	.short	0x010a
        /*05b6*/ 	.byte	0x07
	.zero		1


	//   ....[72]....
        /*05b8*/ 	.word	0x00004680
        /*05bc*/ 	.word	0x000000ff
        /*05c0*/ 	.word	0x00000038
        /*05c4*/ 	.short	0x010b
        /*05c6*/ 	.byte	0x07
	.zero		1


	//   ....[73]....
        /*05c8*/ 	.word	0x00004690
        /*05cc*/ 	.word	0x000000ff
        /*05d0*/ 	.word	0x00000000
        /*05d4*/ 	.short	0x0101
        /*05d6*/ 	.byte	0x0f
	.zero		1


	//   ....[74]....
        /*05d8*/ 	.word	0x000046b0
        /*05dc*/ 	.word	0x000000ff
        /*05e0*/ 	.word	0x00000060
        /*05e4*/ 	.short	0x010a
        /*05e6*/ 	.byte	0x07
	.zero		1


	//   ....[75]....
        /*05e8*/ 	.word	0x00004800
        /*05ec*/ 	.word	0x000000ff
        /*05f0*/ 	.word	0x00000040
        /*05f4*/ 	.short	0x010b
        /*05f6*/ 	.byte	0x07
	.zero		1


	//   ....[76]....
        /*05f8*/ 	.word	0x00004810
        /*05fc*/ 	.word	0x000000ff
        /*0600*/ 	.word	0x00000000
        /*0604*/ 	.short	0x0101
        /*0606*/ 	.byte	0x0e
	.zero		1


	//   ....[77]....
        /*0608*/ 	.word	0x00004830
        /*060c*/ 	.word	0x000000ff
        /*0610*/ 	.word	0x00000068
        /*0614*/ 	.short	0x010a
        /*0616*/ 	.byte	0x07
	.zero		1


	//   ....[78]....
        /*0618*/ 	.word	0x00004990
        /*061c*/ 	.word	0x000000ff
        /*0620*/ 	.word	0x00000048
        /*0624*/ 	.short	0x010b
        /*0626*/ 	.byte	0x07
	.zero		1


	//   ....[79]....
        /*0628*/ 	.word	0x000049a0
        /*062c*/ 	.word	0x000000ff
        /*0630*/ 	.word	0x00000000
        /*0634*/ 	.short	0x0101
        /*0636*/ 	.byte	0x0d
	.zero		1


	//   ....[80]....
        /*0638*/ 	.word	0x000049c0
        /*063c*/ 	.word	0x000000ff
        /*0640*/ 	.word	0x00000050
        /*0644*/ 	.short	0x010a
        /*0646*/ 	.byte	0x07
	.zero		1


	//   ....[81]....
        /*0648*/ 	.word	0x00004b10
        /*064c*/ 	.word	0x000000ff
        /*0650*/ 	.word	0x00000030
        /*0654*/ 	.short	0x010b
        /*0656*/ 	.byte	0x07
	.zero		1


	//   ....[82]....
        /*0658*/ 	.word	0x00004b20
        /*065c*/ 	.word	0x000000ff
        /*0660*/ 	.word	0x00000000
        /*0664*/ 	.short	0x0101
        /*0666*/ 	.byte	0x15
	.zero		1


	//   ....[83]....
        /*0668*/ 	.word	0x00004b40
        /*066c*/ 	.word	0x000000ff
        /*0670*/ 	.word	0x00000058
        /*0674*/ 	.short	0x010a
        /*0676*/ 	.byte	0x07
	.zero		1


	//   ....[84]....
        /*0678*/ 	.word	0x00004ca0
        /*067c*/ 	.word	0x000000ff
        /*0680*/ 	.word	0x00000038
        /*0684*/ 	.short	0x010b
        /*0686*/ 	.byte	0x07
	.zero		1


	//   ....[85]....
        /*0688*/ 	.word	0x00004cb0
        /*068c*/ 	.word	0x000000ff
        /*0690*/ 	.word	0x00000000
        /*0694*/ 	.short	0x0101
        /*0696*/ 	.byte	0x0f
	.zero		1


	//   ....[86]....
        /*0698*/ 	.word	0x00004cc0
        /*069c*/ 	.word	0x000000ff
        /*06a0*/ 	.word	0x00000060
        /*06a4*/ 	.short	0x010a
        /*06a6*/ 	.byte	0x07
	.zero		1


	//   ....[87]....
        /*06a8*/ 	.word	0x00004e60
        /*06ac*/ 	.word	0x000000ff
        /*06b0*/ 	.word	0x00000040
        /*06b4*/ 	.short	0x010b
        /*06b6*/ 	.byte	0x07
	.zero		1


	//   ....[88]....
        /*06b8*/ 	.word	0x00004ed0
        /*06bc*/ 	.word	0x000000ff
        /*06c0*/ 	.word	0x00000000
        /*06c4*/ 	.short	0x0101
        /*06c6*/ 	.byte	0x0e
	.zero		1


	//   ....[89]....
        /*06c8*/ 	.word	0x00004f00
        /*06cc*/ 	.word	0x000000ff
        /*06d0*/ 	.word	0x00000068
        /*06d4*/ 	.short	0x010a
        /*06d6*/ 	.byte	0x07
	.zero		1


	//   ....[90]....
        /*06d8*/ 	.word	0x00005100
        /*06dc*/ 	.word	0x000000ff
        /*06e0*/ 	.word	0x00000048
        /*06e4*/ 	.short	0x010b
        /*06e6*/ 	.byte	0x07
	.zero		1


	//   ....[91]....
        /*06e8*/ 	.word	0x00005120
        /*06ec*/ 	.word	0x000000ff
        /*06f0*/ 	.word	0x00000000
        /*06f4*/ 	.short	0x0101
        /*06f6*/ 	.byte	0x0d
	.zero		1


	//   ....[92]....
        /*06f8*/ 	.word	0x00005140
        /*06fc*/ 	.word	0x000000ff
        /*0700*/ 	.word	0x00000050
        /*0704*/ 	.short	0x010a
        /*0706*/ 	.byte	0x07
	.zero		1


	//   ....[93]....
        /*0708*/ 	.word	0x00005160
        /*070c*/ 	.word	0x000000ff
        /*0710*/ 	.word	0x00000058
        /*0714*/ 	.short	0x010a
        /*0716*/ 	.byte	0x07
	.zero		1


	//   ....[94]....
        /*0718*/ 	.word	0x00005180
        /*071c*/ 	.word	0x000000ff
        /*0720*/ 	.word	0x00000060
        /*0724*/ 	.short	0x010a
        /*0726*/ 	.byte	0x07
	.zero		1


	//   ....[95]....
        /*0728*/ 	.word	0x000051d0
        /*072c*/ 	.word	0x00000002
        /*0730*/ 	.word	0x00000068
        /*0734*/ 	.short	0x010a
        /*0736*/ 	.byte	0xff
	.zero		1


	//   ....[96]....
        /*0738*/ 	.word	0x000054f0
        /*073c*/ 	.word	0x00000000
        /*0740*/ 	.word	0x00000080
        /*0744*/ 	.short	0x010a
        /*0746*/ 	.byte	0xff
	.zero		1


	//   ....[97]....
        /*0748*/ 	.word	0x00005600
        /*074c*/ 	.word	0x00000000
        /*0750*/ 	.word	0x00000000
        /*0754*/ 	.short	0x0101
        /*0756*/ 	.byte	0xff
	.zero		1


	//   ....[98]....
        /*0758*/ 	.word	0x00006050
        /*075c*/ 	.word	0x000000ff
        /*0760*/ 	.word	0x00000030
        /*0764*/ 	.short	0x010a
        /*0766*/ 	.byte	0x30
	.zero		1


	//   ....[99]....
        /*0768*/ 	.word	0x00006080
        /*076c*/ 	.word	0x00000057
        /*0770*/ 	.word	0x000000a0
        /*0774*/ 	.short	0x010a
        /*0776*/ 	.byte	0xff
	.zero		1


	//   ....[100]....
        /*0778*/ 	.word	0x00006170
        /*077c*/ 	.word	0x000000ff
        /*0780*/ 	.word	0x00000030
        /*0784*/ 	.short	0x010a
        /*0786*/ 	.byte	0x30
	.zero		1


	//   ....[101]....
        /*0788*/ 	.word	0x00006260
        /*078c*/ 	.word	0x00000057
        /*0790*/ 	.word	0x000000a0
        /*0794*/ 	.short	0x010a
        /*0796*/ 	.byte	0xff
	.zero		1


	//   ....[102]....
        /*0798*/ 	.word	0x00006a30
        /*079c*/ 	.word	0x00000000
        /*07a0*/ 	.word	0x00000000
        /*07a4*/ 	.short	0x0101
        /*07a6*/ 	.byte	0xff
	.zero		1


	//   ....[103]....
        /*07a8*/ 	.word	0x00006a40
        /*07ac*/ 	.word	0x00000003
        /*07b0*/ 	.word	0x00000030
        /*07b4*/ 	.short	0x010a
        /*07b6*/ 	.byte	0xff
	.zero		1


	//   ....[104]....
        /*07b8*/ 	.word	0x00006b20
        /*07bc*/ 	.word	0x00000003
        /*07c0*/ 	.word	0x00000030
        /*07c4*/ 	.short	0x010a
        /*07c6*/ 	.byte	0xff
	.zero		1


	//   ....[105]....
        /*07c8*/ 	.word	0x00007380
        /*07cc*/ 	.word	0x0000005a
        /*07d0*/ 	.word	0x00000000
        /*07d4*/ 	.short	0x0101
        /*07d6*/ 	.byte	0xff
	.zero		1


	//   ....[106]....
        /*07d8*/ 	.word	0x000073a0
        /*07dc*/ 	.word	0x0000005b
        /*07e0*/ 	.word	0x00000030
        /*07e4*/ 	.short	0x010a
        /*07e6*/ 	.byte	0xff
	.zero		1


	//   ....[107]....
        /*07e8*/ 	.word	0x00007470
        /*07ec*/ 	.word	0x0000005b
        /*07f0*/ 	.word	0x00000030
        /*07f4*/ 	.short	0x010a
        /*07f6*/ 	.byte	0xff
	.zero		1


	//   ....[108]....
        /*07f8*/ 	.word	0x00007cd0
        /*07fc*/ 	.word	0x0000005a
        /*0800*/ 	.word	0x00000000
        /*0804*/ 	.short	0x0101
        /*0806*/ 	.byte	0xff
	.zero		1


	//   ....[109]....
        /*0808*/ 	.word	0x00007cf0
        /*080c*/ 	.word	0x0000005b
        /*0810*/ 	.word	0x00000030
        /*0814*/ 	.short	0x010a
        /*0816*/ 	.byte	0xff
	.zero		1


	//   ....[110]....
        /*0818*/ 	.word	0x00007dd0
        /*081c*/ 	.word	0x0000005b
        /*0820*/ 	.word	0x00000030
        /*0824*/ 	.short	0x010a
        /*0826*/ 	.byte	0xff
	.zero		1


	//   ....[111]....
        /*0828*/ 	.word	0x00008670
        /*082c*/ 	.word	0x0000005b
        /*0830*/ 	.word	0x00000000
        /*0834*/ 	.short	0x0101
        /*0836*/ 	.byte	0xff
	.zero		1


	//   ....[112]....
        /*0838*/ 	.word	0x00008690
        /*083c*/ 	.word	0x0000005c
        /*0840*/ 	.word	0x00000030
        /*0844*/ 	.short	0x010a
        /*0846*/ 	.byte	0xff
	.zero		1


	//   ....[113]....
        /*0848*/ 	.word	0x00008760
        /*084c*/ 	.word	0x0000005c
        /*0850*/ 	.word	0x00000030
        /*0854*/ 	.short	0x010a
        /*0856*/ 	.byte	0xff
	.zero		1


	//   ....[114]....
        /*0858*/ 	.word	0x00009040
        /*085c*/ 	.word	0x0000005b
        /*0860*/ 	.word	0x00000000
        /*0864*/ 	.short	0x0101
        /*0866*/ 	.byte	0xff
	.zero		1


	//   ....[115]....
        /*0868*/ 	.word	0x00009060
        /*086c*/ 	.word	0x0000005c
        /*0870*/ 	.word	0x00000030
        /*0874*/ 	.short	0x010a
        /*0876*/ 	.byte	0xff
	.zero		1


	//   ....[116]....
        /*0878*/ 	.word	0x00009130
        /*087c*/ 	.word	0x0000005c
        /*0880*/ 	.word	0x00000030
        /*0884*/ 	.short	0x010a
        /*0886*/ 	.byte	0xff
	.zero		1


	//   ....[117]....
        /*0888*/ 	.word	0x000099e0
        /*088c*/ 	.word	0x0000005b
        /*0890*/ 	.word	0x00000000
        /*0894*/ 	.short	0x0101
        /*0896*/ 	.byte	0xff
	.zero		1


	//   ....[118]....
        /*0898*/ 	.word	0x00009a00
        /*089c*/ 	.word	0x0000005c
        /*08a0*/ 	.word	0x00000030
        /*08a4*/ 	.short	0x010a
        /*08a6*/ 	.byte	0xff
	.zero		1


	//   ....[119]....
        /*08a8*/ 	.word	0x00009ad0
        /*08ac*/ 	.word	0x0000005c
        /*08b0*/ 	.word	0x00000030
        /*08b4*/ 	.short	0x010a
        /*08b6*/ 	.byte	0xff
	.zero		1


	//   ....[120]....
        /*08b8*/ 	.word	0x0000a380
        /*08bc*/ 	.word	0x0000005b
        /*08c0*/ 	.word	0x00000000
        /*08c4*/ 	.short	0x0101
        /*08c6*/ 	.byte	0xff
	.zero		1


	//   ....[121]....
        /*08c8*/ 	.word	0x0000a3a0
        /*08cc*/ 	.word	0x0000005c
        /*08d0*/ 	.word	0x00000030
        /*08d4*/ 	.short	0x010a
        /*08d6*/ 	.byte	0xff
	.zero		1


	//   ....[122]....
        /*08d8*/ 	.word	0x0000a470
        /*08dc*/ 	.word	0x0000005c
        /*08e0*/ 	.word	0x00000030
        /*08e4*/ 	.short	0x010a
        /*08e6*/ 	.byte	0xff
	.zero		1


	//   ....[123]....
        /*08e8*/ 	.word	0x0000a7b0
        /*08ec*/ 	.word	0x000000ff
        /*08f0*/ 	.word	0x00000000
        /*08f4*/ 	.short	0x0101
        /*08f6*/ 	.byte	0x05
	.zero		1


	//   ....[124]....
        /*08f8*/ 	.word	0x0000ad30
        /*08fc*/ 	.word	0x00000002
        /*0900*/ 	.word	0x00000000
        /*0904*/ 	.short	0x0101
        /*0906*/ 	.byte	0xff
	.zero		1


	//   ....[125]....
        /*0908*/ 	.word	0x0000afa0
        /*090c*/ 	.word	0x000000ff
        /*0910*/ 	.word	0x00000000
        /*0914*/ 	.short	0x0101
        /*0916*/ 	.byte	0x04
	.zero		1


	//   ....[126]....
        /*0918*/ 	.word	0x0000afc0
        /*091c*/ 	.word	0x00000003
        /*0920*/ 	.word	0x000000f0
        /*0924*/ 	.short	0x010a
        /*0926*/ 	.byte	0xff
	.zero		1


	//   ....[127]....
        /*0928*/ 	.word	0x0000b020
        /*092c*/ 	.word	0x00000002
        /*0930*/ 	.word	0x00000018
        /*0934*/ 	.short	0x010a
        /*0936*/ 	.byte	0xff
	.zero		1


	//   ....[128]....
        /*0938*/ 	.word	0x0000b080
        /*093c*/ 	.word	0x00000002
        /*0940*/ 	.word	0x00000018
        /*0944*/ 	.short	0x010a
        /*0946*/ 	.byte	0xff
	.zero		1


	//   ....[129]....
        /*0948*/ 	.word	0x0000b0d0
        /*094c*/ 	.word	0x00000002
        /*0950*/ 	.word	0x00000080
        /*0954*/ 	.short	0x010a
        /*0956*/ 	.byte	0xff
	.zero		1


	//   ....[130]....
        /*0958*/ 	.word	0x0000b130
        /*095c*/ 	.word	0x00000000
        /*0960*/ 	.word	0x00000000
        /*0964*/ 	.short	0x010a
        /*0966*/ 	.byte	0xff
	.zero		1


	//   ....[131]....
        /*0968*/ 	.word	0x0000b190
        /*096c*/ 	.word	0x00000000
        /*0970*/ 	.word	0x00000000
        /*0974*/ 	.short	0x010a
        /*0976*/ 	.byte	0xff
	.zero		1


	//   ....[132]....
        /*0978*/ 	.word	0x0000b1e0
        /*097c*/ 	.word	0x00000000
        /*0980*/ 	.word	0x000000e0
        /*0984*/ 	.short	0x010a
        /*0986*/ 	.byte	0xff
	.zero		1


	//   ....[133]....
        /*0988*/ 	.word	0x0000b240
        /*098c*/ 	.word	0x00000000
        /*0990*/ 	.word	0x00000090
        /*0994*/ 	.short	0x010a
        /*0996*/ 	.byte	0xff
	.zero		1


	//   ....[134]....
        /*0998*/ 	.word	0x0000b290
        /*099c*/ 	.word	0x00000000
        /*09a0*/ 	.word	0x00000080
        /*09a4*/ 	.short	0x010a
        /*09a6*/ 	.byte	0xff
	.zero		1


	//   ....[135]....
        /*09a8*/ 	.word	0x0000b2f0
        /*09ac*/ 	.word	0x00000000
        /*09b0*/ 	.word	0x00000090
        /*09b4*/ 	.short	0x010a
        /*09b6*/ 	.byte	0xff
	.zero		1


	//   ....[136]....
        /*09b8*/ 	.word	0x0000b340
        /*09bc*/ 	.word	0x00000000
        /*09c0*/ 	.word	0x00000080
        /*09c4*/ 	.short	0x010a
        /*09c6*/ 	.byte	0xff
	.zero		1


	//   ....[137]....
        /*09c8*/ 	.word	0x0000b3a0
        /*09cc*/ 	.word	0x00000003
        /*09d0*/ 	.word	0x000000c0
        /*09d4*/ 	.short	0x010a
        /*09d6*/ 	.byte	0xff
	.zero		1


	//   ....[138]....
        /*09d8*/ 	.word	0x0000b400
        /*09dc*/ 	.word	0x00000000
        /*09e0*/ 	.word	0x00000000
        /*09e4*/ 	.short	0x010a
        /*09e6*/ 	.byte	0xff
	.zero		1


	//   ....[139]....
        /*09e8*/ 	.word	0x0000b460
        /*09ec*/ 	.word	0x00000000
        /*09f0*/ 	.word	0x00000000
        /*09f4*/ 	.short	0x010a
        /*09f6*/ 	.byte	0xff
	.zero		1


	//   ....[140]....
        /*09f8*/ 	.word	0x0000b4c0
        /*09fc*/ 	.word	0x00000000
        /*0a00*/ 	.word	0x00000000
        /*0a04*/ 	.short	0x010a
        /*0a06*/ 	.byte	0xff
	.zero		1


	//   ....[141]....
        /*0a08*/ 	.word	0x0000b520
        /*0a0c*/ 	.word	0x00000000
        /*0a10*/ 	.word	0x00000000
        /*0a14*/ 	.short	0x010a
        /*0a16*/ 	.byte	0xff
	.zero		1


	//   ....[142]....
        /*0a18*/ 	.word	0x0000b580
        /*0a1c*/ 	.word	0x00000000
        /*0a20*/ 	.word	0x00000000
        /*0a24*/ 	.short	0x010a
        /*0a26*/ 	.byte	0xff
	.zero		1


	//   ....[143]....
        /*0a28*/ 	.word	0x0000b5d0
        /*0a2c*/ 	.word	0x00000000
        /*0a30*/ 	.word	0x00000080
        /*0a34*/ 	.short	0x010a
        /*0a36*/ 	.byte	0xff
	.zero		1


	//   ....[144]....
        /*0a38*/ 	.word	0x0000b630
        /*0a3c*/ 	.word	0x00000000
        /*0a40*/ 	.word	0x00000078
        /*0a44*/ 	.short	0x010a
        /*0a46*/ 	.byte	0xff
	.zero		1


	//   ....[145]....
        /*0a48*/ 	.word	0x0000b690
        /*0a4c*/ 	.word	0x00000003
        /*0a50*/ 	.word	0x00000050
        /*0a54*/ 	.short	0x010a
        /*0a56*/ 	.byte	0xff
	.zero		1


	//   ....[146]....
        /*0a58*/ 	.word	0x0000b6f0
        /*0a5c*/ 	.word	0x00000003
        /*0a60*/ 	.word	0x00000058
        /*0a64*/ 	.short	0x010a
        /*0a66*/ 	.byte	0xff
	.zero		1


	//   ....[147]....
        /*0a68*/ 	.word	0x0000b750
        /*0a6c*/ 	.word	0x00000003
        /*0a70*/ 	.word	0x00000060
        /*0a74*/ 	.short	0x010a
        /*0a76*/ 	.byte	0xff
	.zero		1


	//   ....[148]....
        /*0a78*/ 	.word	0x0000b7b0
        /*0a7c*/ 	.word	0x00000003
        /*0a80*/ 	.word	0x00000068
        /*0a84*/ 	.short	0x010a
        /*0a86*/ 	.byte	0xff
	.zero		1


	//   ....[149]....
        /*0a88*/ 	.word	0x0000b810
        /*0a8c*/ 	.word	0x00000003
        /*0a90*/ 	.word	0x00000050
        /*0a94*/ 	.short	0x010a
        /*0a96*/ 	.byte	0xff
	.zero		1


	//   ....[150]....
        /*0a98*/ 	.word	0x0000b870
        /*0a9c*/ 	.word	0x00000003
        /*0aa0*/ 	.word	0x00000058
        /*0aa4*/ 	.short	0x010a
        /*0aa6*/ 	.byte	0xff
	.zero		1


	//   ....[151]....
        /*0aa8*/ 	.word	0x0000b8d0
        /*0aac*/ 	.word	0x00000003
        /*0ab0*/ 	.word	0x00000060
        /*0ab4*/ 	.short	0x010a
        /*0ab6*/ 	.byte	0xff
	.zero		1


	//   ....[152]....
        /*0ab8*/ 	.word	0x0000b930
        /*0abc*/ 	.word	0x00000003
        /*0ac0*/ 	.word	0x00000068
        /*0ac4*/ 	.short	0x010a
        /*0ac6*/ 	.byte	0xff
	.zero		1


	//   ....[153]....
        /*0ac8*/ 	.word	0x0000b990
        /*0acc*/ 	.word	0x00000003
        /*0ad0*/ 	.word	0x00000050
        /*0ad4*/ 	.short	0x010a
        /*0ad6*/ 	.byte	0xff
	.zero		1


	//   ....[154]....
        /*0ad8*/ 	.word	0x0000b9f0
        /*0adc*/ 	.word	0x00000003
        /*0ae0*/ 	.word	0x00000058
        /*0ae4*/ 	.short	0x010a
        /*0ae6*/ 	.byte	0xff
	.zero		1


	//   ....[155]....
        /*0ae8*/ 	.word	0x0000ba50
        /*0aec*/ 	.word	0x00000003
        /*0af0*/ 	.word	0x00000060
        /*0af4*/ 	.short	0x010a
        /*0af6*/ 	.byte	0xff
	.zero		1


	//   ....[156]....
        /*0af8*/ 	.word	0x0000baa0
        /*0afc*/ 	.word	0x00000000
        /*0b00*/ 	.word	0x00000080
        /*0b04*/ 	.short	0x010a
        /*0b06*/ 	.byte	0xff
	.zero		1


	//   ....[157]....
        /*0b08*/ 	.word	0x0000bb00
        /*0b0c*/ 	.word	0x00000002
        /*0b10*/ 	.word	0x00000030
        /*0b14*/ 	.short	0x010a
        /*0b16*/ 	.byte	0xff
	.zero		1


	//   ....[158]....
        /*0b18*/ 	.word	0x0000bb50
        /*0b1c*/ 	.word	0x00000057
        /*0b20*/ 	.word	0x000000a0
        /*0b24*/ 	.short	0x010a
        /*0b26*/ 	.byte	0xff
	.zero		1


	//   ....[159]....
        /*0b28*/ 	.word	0x0000bba0
        /*0b2c*/ 	.word	0x00000003
        /*0b30*/ 	.word	0x00000030
        /*0b34*/ 	.short	0x010a
        /*0b36*/ 	.byte	0xff
	.zero		1


	//   ....[160]....
        /*0b38*/ 	.word	0x0000bbf0
        /*0b3c*/ 	.word	0x0000005b
        /*0b40*/ 	.word	0x00000030
        /*0b44*/ 	.short	0x010a
        /*0b46*/ 	.byte	0xff
	.zero		1


	//   ....[161]....
        /*0b48*/ 	.word	0x0000bc40
        /*0b4c*/ 	.word	0x0000005b
        /*0b50*/ 	.word	0x00000030
        /*0b54*/ 	.short	0x010a
        /*0b56*/ 	.byte	0xff
	.zero		1


	//   ....[162]....
        /*0b58*/ 	.word	0x0000bc90
        /*0b5c*/ 	.word	0x0000005c
        /*0b60*/ 	.word	0x00000030
        /*0b64*/ 	.short	0x010a
        /*0b66*/ 	.byte	0xff
	.zero		1


	//   ....[163]....
        /*0b68*/ 	.word	0x0000bce0
        /*0b6c*/ 	.word	0x0000005c
        /*0b70*/ 	.word	0x00000030
        /*0b74*/ 	.short	0x010a
        /*0b76*/ 	.byte	0xff
	.zero		1


	//   ....[164]....
        /*0b78*/ 	.word	0x0000bd30
        /*0b7c*/ 	.word	0x0000005c
        /*0b80*/ 	.word	0x00000030
        /*0b84*/ 	.short	0x010a
        /*0b86*/ 	.byte	0xff
	.zero		1


	//   ....[165]....
        /*0b88*/ 	.word	0x0000bd80
        /*0b8c*/ 	.word	0x0000005c
        /*0b90*/ 	.word	0x00000030
        /*0b94*/ 	.short	0x010a
        /*0b96*/ 	.byte	0xff
	.zero		1


	//----- nvinfo : EIATTR_NUM_MBARRIERS
	.align		4
.L_47:
        /*0b98*/ 	.byte	0x03, 0x38
        /*0b9a*/ 	.short	0x0020


	//----- nvinfo : EIATTR_EXIT_INSTR_OFFSETS
	.align		4
        /*0b9c*/ 	.byte	0x04, 0x1c
        /*0b9e*/ 	.short	(.L_49 - .L_48)


	//   ....[0]....
.L_48:
        /*0ba0*/ 	.word	0x000025a0


	//   ....[1]....
        /*0ba4*/ 	.word	0x00002a90


	//   ....[2]....
        /*0ba8*/ 	.word	0x00002af0


	//   ....[3]....
        /*0bac*/ 	.word	0x00003bb0


	//   ....[4]....
        /*0bb0*/ 	.word	0x00005200


	//   ....[5]....
        /*0bb4*/ 	.word	0x00005240


	//   ....[6]....
        /*0bb8*/ 	.word	0x0000ae90


	//   ....[7]....
        /*0bbc*/ 	.word	0x0000af10


	//   ....[8]....
        /*0bc0*/ 	.word	0x0000af40


	//   ....[9]....
        /*0bc4*/ 	.word	0x0000afb0


	//----- nvinfo : EIATTR_MAX_THREADS
	.align		4
.L_49:
        /*0bc8*/ 	.byte	0x04, 0x05
        /*0bca*/ 	.short	(.L_51 - .L_50)
.L_50:
        /*0bcc*/ 	.word	0x00000100
        /*0bd0*/ 	.word	0x00000001
        /*0bd4*/ 	.word	0x00000001


	//----- nvinfo : EIATTR_CRS_STACK_SIZE
	.align		4
.L_51:
        /*0bd8*/ 	.byte	0x04, 0x1e
        /*0bda*/ 	.short	(.L_53 - .L_52)
.L_52:
        /*0bdc*/ 	.word	0x00000000


	//----- nvinfo : EIATTR_CBANK_PARAM_SIZE
	.align		4
.L_53:
        /*0be0*/ 	.byte	0x03, 0x19
        /*0be2*/ 	.short	0x0800


	//----- nvinfo : EIATTR_PARAM_CBANK
	.align		4
        /*0be4*/ 	.byte	0x04, 0x0a
        /*0be6*/ 	.short	(.L_55 - .L_54)
	.align		4
.L_54:
        /*0be8*/ 	.word	index@(.nv.constant0._ZN7cutlass13device_kernelINS_4gemm6kernel13GemmUniversalIN4cute5tupleIJiiiiEEENS1_10collective13CollectiveMmaINS1_35MainloopSm100TmaUmmaWarpSpecializedILi3ELi2ELi4ENS5_IJNS4_1CILi1EEESB_SB_EEEEENS5_IJNSA_ILi128EEESE_NSA_ILi64EEEEEENS_10tfloat32_tENS5_IJlSB_lEEESH_SI_NS4_8TiledMMAINS4_8MMA_AtomIJNS4_17SM100_MMA_TF32_SSISH_SH_fLi128ELi128ELNS4_4UMMA5MajorE0ELSN_0ELNSM_7ScaleInE0ELSO_0EEEEEENS4_6LayoutISC_NS5_IJNSA_ILi0EEESS_SS_EEEEENS5_IJNS4_10UnderscoreESV_SV_EEEEENS4_13SM90_TMA_LOADENS4_14ComposedLayoutINS4_7SwizzleILi3ELi4ELi3EEENS4_18smem_ptr_flag_bitsILi32EEENSR_INS5_IJNSA_ILi8EEENSA_ILi32EEEEEENS5_IJS15_SB_EEEEEEEvNS4_8identityESY_S19_vS1A_EENS_8epilogue10collective18CollectiveEpilogueINS1C_23Sm100TmaWarpSpecializedILi4ELi2ELi16ELb1ELb0EEEJSG_NS5_IJNSR_ISE_SB_EENSR_INSA_ILi16EEESB_EEEEESH_SI_SH_SI_NS1C_6fusion15FusionCallbacksIS1G_NS1L_17LinearCombinationISH_fSH_fLNS_15FloatRoundStyleE2EEESG_S1K_JEEENS4_5SM1004TMEM4LOAD26SM100_TMEM_LOAD_32dp32b16xESY_NSZ_INS10_ILi2ELi4ELi3EEES13_NSR_INS5_IJS14_S1I_EEENS5_IJS1I_SB_EEEEEEENS4_39AutoVectorizingCopyWithAssumedAlignmentILi128EEENS4_14SM90_TMA_STOREES1Z_S21_S21_EEEvvEEEEvNT_6ParamsE)
        /*0bec*/ 	.short	0x0380
        /*0bee*/ 	.short	0x0800


	//----- nvinfo : EIATTR_SW_WAR
	.align		4
.L_55:
        /*0bf0*/ 	.byte	0x04, 0x36
        /*0bf2*/ 	.short	(.L_57 - .L_56)
.L_56:
        /*0bf4*/ 	.word	0x00000008
.L_57:


//--------------------- .nv.callgraph             --------------------------
	.section	.nv.callgraph,"",@"SHT_CUDA_CALLGRAPH"
	.align	4
	.sectionentsize	8
	.align		4
        /*0000*/ 	.word	0x00000000
	.align		4
        /*0004*/ 	.word	0xffffffff
	.align		4
        /*0008*/ 	.word	index@(_ZN7cutlass13device_kernelINS_4gemm6kernel13GemmUniversalIN4cute5tupleIJiiiiEEENS1_10collective13CollectiveMmaINS1_35MainloopSm100TmaUmmaWarpSpecializedILi3ELi2ELi4ENS5_IJNS4_1CILi1EEESB_SB_EEEEENS5_IJNSA_ILi128EEESE_NSA_ILi64EEEEEENS_10tfloat32_tENS5_IJlSB_lEEESH_SI_NS4_8TiledMMAINS4_8MMA_AtomIJNS4_17SM100_MMA_TF32_SSISH_SH_fLi128ELi128ELNS4_4UMMA5MajorE0ELSN_0ELNSM_7ScaleInE0ELSO_0EEEEEENS4_6LayoutISC_NS5_IJNSA_ILi0EEESS_SS_EEEEENS5_IJNS4_10UnderscoreESV_SV_EEEEENS4_13SM90_TMA_LOADENS4_14ComposedLayoutINS4_7SwizzleILi3ELi4ELi3EEENS4_18smem_ptr_flag_bitsILi32EEENSR_INS5_IJNSA_ILi8EEENSA_ILi32EEEEEENS5_IJS15_SB_EEEEEEEvNS4_8identityESY_S19_vS1A_EENS_8epilogue10collective18CollectiveEpilogueINS1C_23Sm100TmaWarpSpecializedILi4ELi2ELi16ELb1ELb0EEEJSG_NS5_IJNSR_ISE_SB_EENSR_INSA_ILi16EEESB_EEEEESH_SI_SH_SI_NS1C_6fusion15FusionCallbacksIS1G_NS1L_17LinearCombinationISH_fSH_fLNS_15FloatRoundStyleE2EEESG_S1K_JEEENS4_5SM1004TMEM4LOAD26SM100_TMEM_LOAD_32dp32b16xESY_NSZ_INS10_ILi2ELi4ELi3EEES13_NSR_INS5_IJS14_S1I_EEENS5_IJS1I_SB_EEEEEEENS4_39AutoVectorizingCopyWithAssumedAlignmentILi128EEENS4_14SM90_TMA_STOREES1Z_S21_S21_EEEvvEEEEvNT_6ParamsE)
	.align		4
        /*000c*/ 	.word	index@(__assertfail)
	.align		4
        /*0010*/ 	.word	0x00000000
	.align		4
        /*0014*/ 	.word	0xfffffffe
	.align		4
        /*0018*/ 	.word	0x00000000
	.align		4
        /*001c*/ 	.word	0xfffffffd
	.align		4
        /*0020*/ 	.word	0x00000000
	.align		4
        /*0024*/ 	.word	0xfffffffc


//--------------------- .nv.constant4             --------------------------
	.section	.nv.constant4,"a",@progbits
	.align	8
	.align		8
.nv.constant4:
        /*0000*/ 	.dword	__assertfail
	.align		8
        /*0008*/ 	.dword	__unnamed_1
	.align		8
        /*0010*/ 	.dword	__unnamed_2
	.align		8
        /*0018*/ 	.dword	_ZN40_INTERNAL_56947812_4_k_cu_338c9dbe_407424cuda3std3__45__cpo5beginE
	.align		8
        /*0020*/ 	.dword	_ZN40_INTERNAL_56947812_4_k_cu_338c9dbe_407424cuda3std3__45__cpo3endE
	.align		8
        /*0028*/ 	.dword	_ZN40_INTERNAL_56947812_4_k_cu_338c9dbe_407424cuda3std3__45__cpo6cbeginE
	.align		8
        /*0030*/ 	.dword	_ZN40_INTERNAL_56947812_4_k_cu_338c9dbe_407424cuda3std3__45__cpo4cendE
	.align		8
        /*0038*/ 	.dword	_ZN40_INTERNAL_56947812_4_k_cu_338c9dbe_407424cuda3std3__442_GLOBAL__N__56947812_4_k_cu_338c9dbe_407426ignoreE
	.align		8
        /*0040*/ 	.dword	_ZN40_INTERNAL_56947812_4_k_cu_338c9dbe_407424cuda3std3__419piecewise_constructE
	.align		8
        /*0048*/ 	.dword	_ZN40_INTERNAL_56947812_4_k_cu_338c9dbe_407424cuda3std3__48in_placeE
	.align		8
        /*0050*/ 	.dword	_ZN40_INTERNAL_56947812_4_k_cu_338c9dbe_407424cuda3std6ranges3__45__cpo4swapE
	.align		8
        /*0058*/ 	.dword	_ZN40_INTERNAL_56947812_4_k_cu_338c9dbe_407424cuda3std6ranges3__45__cpo9iter_moveE
	.align		8
        /*0060*/ 	.dword	_ZN40_INTERNAL_56947812_4_k_cu_338c9dbe_407424cute7productE
	.align		8
        /*0068*/ 	.dword	_ZN40_INTERNAL_56947812_4_k_cu_338c9dbe_407424cute1_E
	.align		8
        /*0070*/ 	.dword	$str$25
	.align		8
        /*0078*/ 	.dword	$str$26
	.align		8
        /*0080*/ 	.dword	$str$27
	.align		8
        /*0088*/ 	.dword	$str$28


//--------------------- .text._ZN7cutlass13device_kernelINS_4gemm6kernel13GemmUniversalIN4cute5tupleIJiiiiEEENS1_10collective13CollectiveMmaINS1_35MainloopSm100TmaUmmaWarpSpecializedILi3ELi2ELi4ENS5_IJNS4_1CILi1EEESB_SB_EEEEENS5_IJNSA_ILi128EEESE_NSA_ILi64EEEEEENS_10tfloat32_tENS5_IJlSB_lEEESH_SI_NS4_8TiledMMAINS4_8MMA_AtomIJNS4_17SM100_MMA_TF32_SSISH_SH_fLi128ELi128ELNS4_4UMMA5MajorE0ELSN_0ELNSM_7ScaleInE0ELSO_0EEEEEENS4_6LayoutISC_NS5_IJNSA_ILi0EEESS_SS_EEEEENS5_IJNS4_10UnderscoreESV_SV_EEEEENS4_13SM90_TMA_LOADENS4_14ComposedLayoutINS4_7SwizzleILi3ELi4ELi3EEENS4_18smem_ptr_flag_bitsILi32EEENSR_INS5_IJNSA_ILi8EEENSA_ILi32EEEEEENS5_IJS15_SB_EEEEEEEvNS4_8identityESY_S19_vS1A_EENS_8epilogue10collective18CollectiveEpilogueINS1C_23Sm100TmaWarpSpecializedILi4ELi2ELi16ELb1ELb0EEEJSG_NS5_IJNSR_ISE_SB_EENSR_INSA_ILi16EEESB_EEEEESH_SI_SH_SI_NS1C_6fusion15FusionCallbacksIS1G_NS1L_17LinearCombinationISH_fSH_fLNS_15FloatRoundStyleE2EEESG_S1K_JEEENS4_5SM1004TMEM4LOAD26SM100_TMEM_LOAD_32dp32b16xESY_NSZ_INS10_ILi2ELi4ELi3EEES13_NSR_INS5_IJS14_S1I_EEENS5_IJS1I_SB_EEEEEEENS4_39AutoVectorizingCopyWithAssumedAlignmentILi128EEENS4_14SM90_TMA_STOREES1Z_S21_S21_EEEvvEEEEvNT_6ParamsE --------------------------
	.section	.text._ZN7cutlass13device_kernelINS_4gemm6kernel13GemmUniversalIN4cute5tupleIJiiiiEEENS1_10collective13CollectiveMmaINS1_35MainloopSm100TmaUmmaWarpSpecializedILi3ELi2ELi4ENS5_IJNS4_1CILi1EEESB_SB_EEEEENS5_IJNSA_ILi128EEESE_NSA_ILi64EEEEEENS_10tfloat32_tENS5_IJlSB_lEEESH_SI_NS4_8TiledMMAINS4_8MMA_AtomIJNS4_17SM100_MMA_TF32_SSISH_SH_fLi128ELi128ELNS4_4UMMA5MajorE0ELSN_0ELNSM_7ScaleInE0ELSO_0EEEEEENS4_6LayoutISC_NS5_IJNSA_ILi0EEESS_SS_EEEEENS5_IJNS4_10UnderscoreESV_SV_EEEEENS4_13SM90_TMA_LOADENS4_14ComposedLayoutINS4_7SwizzleILi3ELi4ELi3EEENS4_18smem_ptr_flag_bitsILi32EEENSR_INS5_IJNSA_ILi8EEENSA_ILi32EEEEEENS5_IJS15_SB_EEEEEEEvNS4_8identityESY_S19_vS1A_EENS_8epilogue10collective18CollectiveEpilogueINS1C_23Sm100TmaWarpSpecializedILi4ELi2ELi16ELb1ELb0EEEJSG_NS5_IJNSR_ISE_SB_EENSR_INSA_ILi16EEESB_EEEEESH_SI_SH_SI_NS1C_6fusion15FusionCallbacksIS1G_NS1L_17LinearCombinationISH_fSH_fLNS_15FloatRoundStyleE2EEESG_S1K_JEEENS4_5SM1004TMEM4LOAD26SM100_TMEM_LOAD_32dp32b16xESY_NSZ_INS10_ILi2ELi4ELi3EEES13_NSR_INS5_IJS14_S1I_EEENS5_IJS1I_SB_EEEEEEENS4_39AutoVectorizingCopyWithAssumedAlignmentILi128EEENS4_14SM90_TMA_STOREES1Z_S21_S21_EEEvvEEEEvNT_6ParamsE,"ax",@progbits
	.align	128
.text._ZN7cutlass13device_kernelINS_4gemm6kernel13GemmUniversalIN4cute5tupleIJiiiiEEENS1_10collective13CollectiveMmaINS1_35MainloopSm100TmaUmmaWarpSpecializedILi3ELi2ELi4ENS5_IJNS4_1CILi1EEESB_SB_EEEEENS5_IJNSA_ILi128EEESE_NSA_ILi64EEEEEENS_10tfloat32_tENS5_IJlSB_lEEESH_SI_NS4_8TiledMMAINS4_8MMA_AtomIJNS4_17SM100_MMA_TF32_SSISH_SH_fLi128ELi128ELNS4_4UMMA5MajorE0ELSN_0ELNSM_7ScaleInE0ELSO_0EEEEEENS4_6LayoutISC_NS5_IJNSA_ILi0EEESS_SS_EEEEENS5_IJNS4_10UnderscoreESV_SV_EEEEENS4_13SM90_TMA_LOADENS4_14ComposedLayoutINS4_7SwizzleILi3ELi4ELi3EEENS4_18smem_ptr_flag_bitsILi32EEENSR_INS5_IJNSA_ILi8EEENSA_ILi32EEEEEENS5_IJS15_SB_EEEEEEEvNS4_8identityESY_S19_vS1A_EENS_8epilogue10collective18CollectiveEpilogueINS1C_23Sm100TmaWarpSpecializedILi4ELi2ELi16ELb1ELb0EEEJSG_NS5_IJNSR_ISE_SB_EENSR_INSA_ILi16EEESB_EEEEESH_SI_SH_SI_NS1C_6fusion15FusionCallbacksIS1G_NS1L_17LinearCombinationISH_fSH_fLNS_15FloatRoundStyleE2EEESG_S1K_JEEENS4_5SM1004TMEM4LOAD26SM100_TMEM_LOAD_32dp32b16xESY_NSZ_INS10_ILi2ELi4ELi3EEES13_NSR_INS5_IJS14_S1I_EEENS5_IJS1I_SB_EEEEEEENS4_39AutoVectorizingCopyWithAssumedAlignmentILi128EEENS4_14SM90_TMA_STOREES1Z_S21_S21_EEEvvEEEEvNT_6ParamsE:
        .type           _ZN7cutlass13device_kernelINS_4gemm6kernel13GemmUniversalIN4cute5tupleIJiiiiEEENS1_10collective13CollectiveMmaINS1_35MainloopSm100TmaUmmaWarpSpecializedILi3ELi2ELi4ENS5_IJNS4_1CILi1EEESB_SB_EEEEENS5_IJNSA_ILi128EEESE_NSA_ILi64EEEEEENS_10tfloat32_tENS5_IJlSB_lEEESH_SI_NS4_8TiledMMAINS4_8MMA_AtomIJNS4_17SM100_MMA_TF32_SSISH_SH_fLi128ELi128ELNS4_4UMMA5MajorE0ELSN_0ELNSM_7ScaleInE0ELSO_0EEEEEENS4_6LayoutISC_NS5_IJNSA_ILi0EEESS_SS_EEEEENS5_IJNS4_10UnderscoreESV_SV_EEEEENS4_13SM90_TMA_LOADENS4_14ComposedLayoutINS4_7SwizzleILi3ELi4ELi3EEENS4_18smem_ptr_flag_bitsILi32EEENSR_INS5_IJNSA_ILi8EEENSA_ILi32EEEEEENS5_IJS15_SB_EEEEEEEvNS4_8identityESY_S19_vS1A_EENS_8epilogue10collective18CollectiveEpilogueINS1C_23Sm100TmaWarpSpecializedILi4ELi2ELi16ELb1ELb0EEEJSG_NS5_IJNSR_ISE_SB_EENSR_INSA_ILi16EEESB_EEEEESH_SI_SH_SI_NS1C_6fusion15FusionCallbacksIS1G_NS1L_17LinearCombinationISH_fSH_fLNS_15FloatRoundStyleE2EEESG_S1K_JEEENS4_5SM1004TMEM4LOAD26SM100_TMEM_LOAD_32dp32b16xESY_NSZ_INS10_ILi2ELi4ELi3EEES13_NSR_INS5_IJS14_S1I_EEENS5_IJS1I_SB_EEEEEEENS4_39AutoVectorizingCopyWithAssumedAlignmentILi128EEENS4_14SM90_TMA_STOREES1Z_S21_S21_EEEvvEEEEvNT_6ParamsE,@function
        .size           _ZN7cutlass13device_kernelINS_4gemm6kernel13GemmUniversalIN4cute5tupleIJiiiiEEENS1_10collective13CollectiveMmaINS1_35MainloopSm100TmaUmmaWarpSpecializedILi3ELi2ELi4ENS5_IJNS4_1CILi1EEESB_SB_EEEEENS5_IJNSA_ILi128EEESE_NSA_ILi64EEEEEENS_10tfloat32_tENS5_IJlSB_lEEESH_SI_NS4_8TiledMMAINS4_8MMA_AtomIJNS4_17SM100_MMA_TF32_SSISH_SH_fLi128ELi128ELNS4_4UMMA5MajorE0ELSN_0ELNSM_7ScaleInE0ELSO_0EEEEEENS4_6LayoutISC_NS5_IJNSA_ILi0EEESS_SS_EEEEENS5_IJNS4_10UnderscoreESV_SV_EEEEENS4_13SM90_TMA_LOADENS4_14ComposedLayoutINS4_7SwizzleILi3ELi4ELi3EEENS4_18smem_ptr_flag_bitsILi32EEENSR_INS5_IJNSA_ILi8EEENSA_ILi32EEEEEENS5_IJS15_SB_EEEEEEEvNS4_8identityESY_S19_vS1A_EENS_8epilogue10collective18CollectiveEpilogueINS1C_23Sm100TmaWarpSpecializedILi4ELi2ELi16ELb1ELb0EEEJSG_NS5_IJNSR_ISE_SB_EENSR_INSA_ILi16EEESB_EEEEESH_SI_SH_SI_NS1C_6fusion15FusionCallbacksIS1G_NS1L_17LinearCombinationISH_fSH_fLNS_15FloatRoundStyleE2EEESG_S1K_JEEENS4_5SM1004TMEM4LOAD26SM100_TMEM_LOAD_32dp32b16xESY_NSZ_INS10_ILi2ELi4ELi3EEES13_NSR_INS5_IJS14_S1I_EEENS5_IJS1I_SB_EEEEEEENS4_39AutoVectorizingCopyWithAssumedAlignmentILi128EEENS4_14SM90_TMA_STOREES1Z_S21_S21_EEEvvEEEEvNT_6ParamsE,(.L_x_217 - _ZN7cutlass13device_kernelINS_4gemm6kernel13GemmUniversalIN4cute5tupleIJiiiiEEENS1_10collective13CollectiveMmaINS1_35MainloopSm100TmaUmmaWarpSpecializedILi3ELi2ELi4ENS5_IJNS4_1CILi1EEESB_SB_EEEEENS5_IJNSA_ILi128EEESE_NSA_ILi64EEEEEENS_10tfloat32_tENS5_IJlSB_lEEESH_SI_NS4_8TiledMMAINS4_8MMA_AtomIJNS4_17SM100_MMA_TF32_SSISH_SH_fLi128ELi128ELNS4_4UMMA5MajorE0ELSN_0ELNSM_7ScaleInE0ELSO_0EEEEEENS4_6LayoutISC_NS5_IJNSA_ILi0EEESS_SS_EEEEENS5_IJNS4_10UnderscoreESV_SV_EEEEENS4_13SM90_TMA_LOADENS4_14ComposedLayoutINS4_7SwizzleILi3ELi4ELi3EEENS4_18smem_ptr_flag_bitsILi32EEENSR_INS5_IJNSA_ILi8EEENSA_ILi32EEEEEENS5_IJS15_SB_EEEEEEEvNS4_8identityESY_S19_vS1A_EENS_8epilogue10collective18CollectiveEpilogueINS1C_23Sm100TmaWarpSpecializedILi4ELi2ELi16ELb1ELb0EEEJSG_NS5_IJNSR_ISE_SB_EENSR_INSA_ILi16EEESB_EEEEESH_SI_SH_SI_NS1C_6fusion15FusionCallbacksIS1G_NS1L_17LinearCombinationISH_fSH_fLNS_15FloatRoundStyleE2EEESG_S1K_JEEENS4_5SM1004TMEM4LOAD26SM100_TMEM_LOAD_32dp32b16xESY_NSZ_INS10_ILi2ELi4ELi3EEES13_NSR_INS5_IJS14_S1I_EEENS5_IJS1I_SB_EEEEEEENS4_39AutoVectorizingCopyWithAssumedAlignmentILi128EEENS4_14SM90_TMA_STOREES1Z_S21_S21_EEEvvEEEEvNT_6ParamsE)
        .other          _ZN7cutlass13device_kernelINS_4gemm6kernel13GemmUniversalIN4cute5tupleIJiiiiEEENS1_10collective13CollectiveMmaINS1_35MainloopSm100TmaUmmaWarpSpecializedILi3ELi2ELi4ENS5_IJNS4_1CILi1EEESB_SB_EEEEENS5_IJNSA_ILi128EEESE_NSA_ILi64EEEEEENS_10tfloat32_tENS5_IJlSB_lEEESH_SI_NS4_8TiledMMAINS4_8MMA_AtomIJNS4_17SM100_MMA_TF32_SSISH_SH_fLi128ELi128ELNS4_4UMMA5MajorE0ELSN_0ELNSM_7ScaleInE0ELSO_0EEEEEENS4_6LayoutISC_NS5_IJNSA_ILi0EEESS_SS_EEEEENS5_IJNS4_10UnderscoreESV_SV_EEEEENS4_13SM90_TMA_LOADENS4_14ComposedLayoutINS4_7SwizzleILi3ELi4ELi3EEENS4_18smem_ptr_flag_bitsILi32EEENSR_INS5_IJNSA_ILi8EEENSA_ILi32EEEEEENS5_IJS15_SB_EEEEEEEvNS4_8identityESY_S19_vS1A_EENS_8epilogue10collective18CollectiveEpilogueINS1C_23Sm100TmaWarpSpecializedILi4ELi2ELi16ELb1ELb0EEEJSG_NS5_IJNSR_ISE_SB_EENSR_INSA_ILi16EEESB_EEEEESH_SI_SH_SI_NS1C_6fusion15FusionCallbacksIS1G_NS1L_17LinearCombinationISH_fSH_fLNS_15FloatRoundStyleE2EEESG_S1K_JEEENS4_5SM1004TMEM4LOAD26SM100_TMEM_LOAD_32dp32b16xESY_NSZ_INS10_ILi2ELi4ELi3EEES13_NSR_INS5_IJS14_S1I_EEENS5_IJS1I_SB_EEEEEEENS4_39AutoVectorizingCopyWithAssumedAlignmentILi128EEENS4_14SM90_TMA_STOREES1Z_S21_S21_EEEvvEEEEvNT_6ParamsE,@"STO_CUDA_ENTRY STV_DEFAULT"
_ZN7cutlass13device_kernelINS_4gemm6kernel13GemmUniversalIN4cute5tupleIJiiiiEEENS1_10collective13CollectiveMmaINS1_35MainloopSm100TmaUmmaWarpSpecializedILi3ELi2ELi4ENS5_IJNS4_1CILi1EEESB_SB_EEEEENS5_IJNSA_ILi128EEESE_NSA_ILi64EEEEEENS_10tfloat32_tENS5_IJlSB_lEEESH_SI_NS4_8TiledMMAINS4_8MMA_AtomIJNS4_17SM100_MMA_TF32_SSISH_SH_fLi128ELi128ELNS4_4UMMA5MajorE0ELSN_0ELNSM_7ScaleInE0ELSO_0EEEEEENS4_6LayoutISC_NS5_IJNSA_ILi0EEESS_SS_EEEEENS5_IJNS4_10UnderscoreESV_SV_EEEEENS4_13SM90_TMA_LOADENS4_14ComposedLayoutINS4_7SwizzleILi3ELi4ELi3EEENS4_18smem_ptr_flag_bitsILi32EEENSR_INS5_IJNSA_ILi8EEENSA_ILi32EEEEEENS5_IJS15_SB_EEEEEEEvNS4_8identityESY_S19_vS1A_EENS_8epilogue10collective18CollectiveEpilogueINS1C_23Sm100TmaWarpSpecializedILi4ELi2ELi16ELb1ELb0EEEJSG_NS5_IJNSR_ISE_SB_EENSR_INSA_ILi16EEESB_EEEEESH_SI_SH_SI_NS1C_6fusion15FusionCallbacksIS1G_NS1L_17LinearCombinationISH_fSH_fLNS_15FloatRoundStyleE2EEESG_S1K_JEEENS4_5SM1004TMEM4LOAD26SM100_TMEM_LOAD_32dp32b16xESY_NSZ_INS10_ILi2ELi4ELi3EEES13_NSR_INS5_IJS14_S1I_EEENS5_IJS1I_SB_EEEEEEENS4_39AutoVectorizingCopyWithAssumedAlignmentILi128EEENS4_14SM90_TMA_STOREES1Z_S21_S21_EEEvvEEEEvNT_6ParamsE:
[----:B------:R-:W1:Y:S01]  /*0000*/  LDC R1, c[0x0][0x37c] ;  /* 0x0000df00ff017b82 */ /* 0x000e620000000800 */
[----:B------:R-:W2:Y:S01]  /*0010*/  S2R R80, SR_TID.X ;  /* 0x0000000000507919 */ /* 0x000ea20000002100 */
[----:B------:R-:W3:Y:S01]  /*0020*/  LDCU.64 UR4, c[0x0][0x890] ;  /* 0x00011200ff0477ac */ /* 0x000ee20008000a00 */
[----:B------:R-:W-:Y:S02]  /*0030*/  PRMT R67, RZ, 0x7610, R67 ;  /* 0x00007610ff437816 */ /* 0x000fe40000000043 */
[----:B------:R-:W-:Y:S01]  /*0040*/  ELECT P5, URZ, PT ;  /* 0x0000000000ff782f */ /* 0x000fe200038a0000 */
[----:B------:R-:W4:Y:S01]  /*0050*/  LDCU.64 UR46, c[0x0][0x358] ;  /* 0x00006b00ff2e77ac */ /* 0x000f220008000a00 */
[----:B---3--:R-:W-:-:S04]  /*0060*/  UISETP.NE.U32.AND UP0, UPT, UR4, URZ, UPT ;  /* 0x000000ff0400728c */ /* 0x008fc8000bf05070 */
[----:B------:R-:W-:Y:S01]  /*0070*/  UISETP.NE.AND.EX UP0, UPT, UR5, URZ, UPT, UP0 ;  /* 0x000000ff0500728c */ /* 0x000fe2000bf05300 */
[----:B--2---:R-:W-:-:S05]  /*0080*/  SHF.R.U32.HI R72, RZ, 0x5, R80 ;  /* 0x00000005ff487819 */ /* 0x004fca0000011650 */
[----:B------:R-:W2:Y:S02]  /*0090*/  SHFL.IDX PT, R0, R72, RZ, 0x1f ;  /* 0x00001fff48007589 */ /* 0x000ea400000e0000 */
[----:B--2---:R-:W-:Y:S01]  /*00a0*/  R2UR UR8, R0 ;  /* 0x00000000000872ca */ /* 0x004fe200000e0000 */
[----:B-1--4-:R-:W-:-:S14]  /*00b0*/  BRA.U UP0, `(.L_x_0) ;  /* 0x00000001002c7547 */ /* 0x012fdc000b800000 */
[----:B------:R-:W1:Y:S02]  /*00c0*/  LDCU.64 UR6, c[0x0][0x888] ;  /* 0x00011100ff0677ac */ /* 0x000e640008000a00 */
[----:B-1----:R-:W-:-:S04]  /*00d0*/  UISETP.NE.U32.AND UP0, UPT, UR6, URZ, UPT ;  /* 0x000000ff0600728c */ /* 0x002fc8000bf05070 */
[----:B------:R-:W-:-:S09]  /*00e0*/  UISETP.NE.AND.EX UP0, UPT, UR7, URZ, UPT, UP0 ;  /* 0x000000ff0700728c */ /* 0x000fd2000bf05300 */
[----:B------:R-:W-:Y:S05]  /*00f0*/  BRA.U !UP0, `(.L_x_1) ;  /* 0x0000000108107547 */ /* 0x000fea000b800000 */
[----:B------:R-:W1:Y:S02]  /*0100*/  LDC.64 R2, c[0x0][0x888] ;  /* 0x00022200ff027b82 */ /* 0x000e640000000a00 */
[----:B-1----:R1:W5:Y:S01]  /*0110*/  LDG.E R35, desc[UR46][R2.64] ;  /* 0x0000002e02237981 */ /* 0x002362000c1e1900 */
[----:B------:R-:W-:Y:S01]  /*0120*/  HFMA2 R67, -RZ, RZ, 0, 5.9604644775390625e-08 ;  /* 0x00000001ff437431 */ /* 0x000fe200000001ff */
[----:B------:R-:W-:Y:S05]  /*0130*/  BRA `(.L_x_0) ;  /* 0x00000000000c7947 */ /* 0x000fea0003800000 */
.L_x_1:
[----:B------:R-:W1:Y:S01]  /*0140*/  LDCU UR6, c[0x0][0x880] ;  /* 0x00011000ff0677ac */ /* 0x000e620008000800 */
[----:B------:R-:W-:Y:S01]  /*0150*/  HFMA2 R67, -RZ, RZ, 0, 5.9604644775390625e-08 ;  /* 0x00000001ff437431 */ /* 0x000fe200000001ff */
[----:B-1----:R-:W-:-:S07]  /*0160*/  MOV R35, UR6 ;  /* 0x0000000600237c02 */ /* 0x002fce0008000f00 */
.L_x_0:
[----:B------:R-:W2:Y:S02]  /*0170*/  LDCU.64 UR6, c[0x0][0x8b0] ;  /* 0x00011600ff0677ac */ /* 0x000ea40008000a00 */
[----:B--2---:R-:W-:-:S04]  /*0180*/  UISETP.NE.U32.AND UP0, UPT, UR6, URZ, UPT ;  /* 0x000000ff0600728c */ /* 0x004fc8000bf05070 */
[----:B------:R-:W-:-:S09]  /*0190*/  UISETP.NE.AND.EX UP0, UPT, UR7, URZ, UPT, UP0 ;  /* 0x000000ff0700728c */ /* 0x000fd2000bf05300 */
[----:B------:R-:W-:Y:S05]  /*01a0*/  BRA.U UP0, `(.L_x_2) ;  /* 0x0000000100247547 */ /* 0x000fea000b800000 */
[----:B------:R-:W2:Y:S02]  /*01b0*/  LDCU.64 UR6, c[0x0][0x8a8] ;  /* 0x00011500ff0677ac */ /* 0x000ea40008000a00 */
[----:B--2---:R-:W-:-:S04]  /*01c0*/  UISETP.NE.U32.AND UP0, UPT, UR6, URZ, UPT ;  /* 0x000000ff0600728c */ /* 0x004fc8000bf05070 */
[----:B------:R-:W-:-:S09]  /*01d0*/  UISETP.NE.AND.EX UP0, UPT, UR7, URZ, UPT, UP0 ;  /* 0x000000ff0700728c */ /* 0x000fd2000bf05300 */
[----:B------:R-:W-:Y:S05]  /*01e0*/  BRA.U !UP0, `(.L_x_3) ;  /* 0x00000001080c7547 */ /* 0x000fea000b800000 */
[----:B------:R-:W2:Y:S02]  /*01f0*/  LDC.64 R32, c[0x0][0x8a8] ;  /* 0x00022a00ff207b82 */ /* 0x000ea40000000a00 */
[----:B--2---:R2:W5:Y:S01]  /*0200*/  LDG.E R32, desc[UR46][R32.64] ;  /* 0x0000002e20207981 */ /* 0x004562000c1e1900 */
[----:B------:R-:W-:Y:S05]  /*0210*/  BRA `(.L_x_2) ;  /* 0x0000000000087947 */ /* 0x000fea0003800000 */
.L_x_3:
[----:B------:R-:W2:Y:S02]  /*0220*/  LDCU UR6, c[0x0][0x8a0] ;  /* 0x00011400ff0677ac */ /* 0x000ea40008000800 */
[----:B--2---:R-:W-:Y:S02]  /*0230*/  MOV R32, UR6 ;  /* 0x0000000600207c02 */ /* 0x004fe40008000f00 */
.L_x_2:
[----:B------:R-:W-:Y:S01]  /*0240*/  IMAD.U32 R0, RZ, RZ, UR8 ;  /* 0x00000008ff007e24 */ /* 0x000fe2000f8e00ff */
[----:B------:R-:W-:Y:S04]  /*0250*/  BSSY.RECONVERGENT B0, `(.L_x_4) ;  /* 0x000000c000007945 */ /* 0x000fe80003800200 */
[C---:B------:R-:W-:Y:S02]  /*0260*/  ISETP.NE.OR P1, PT, R0.reuse, 0x1, !P5 ;  /* 0x000000010000780c */ /* 0x040fe40006f25670 */
[----:B------:R-:W-:-:S11]  /*0270*/  ISETP.NE.OR P0, PT, R0, 0x3, !P5 ;  /* 0x000000030000780c */ /* 0x000fd60006f05670 */
[----:B------:R-:W-:Y:S05]  /*0280*/  @P1 BRA `(.L_x_5) ;  /* 0x0000000000201947 */ /* 0x000fea0003800000 */
[----:B------:R-:W3:Y:S02]  /*0290*/  LDCU.64 UR6, c[0x0][0x348] ;  /* 0x00006900ff0677ac */ /* 0x000ee40008000a00 */
[----:B---3--:R-:W-:Y:S02]  /*02a0*/  UIADD3 UR10, UP1, UPT, UR6, 0x80, URZ ;  /* 0x00000080060a7890 */ /* 0x008fe4000ff3e0ff */
[----:B------:R-:W-:Y:S02]  /*02b0*/  UIADD3 UR6, UP0, UPT, UR6, 0x180, URZ ;  /* 0x0000018006067890 */ /* 0x000fe4000ff1e0ff */
[----:B------:R-:W-:Y:S02]  /*02c0*/  UIADD3.X UR11, UPT, UPT, URZ, UR7, URZ, UP1, !UPT ;  /* 0x00000007ff0b7290 */ /* 0x000fe40008ffe4ff */
[----:B------:R-:W-:-:S07]  /*02d0*/  UIADD3.X UR7, UPT, UPT, URZ, UR7, URZ, UP0, !UPT ;  /* 0x00000007ff077290 */ /* 0x000fce00087fe4ff */
[----:B------:R3:W-:Y:S02]  /*02e0*/  UTMACCTL.PF [UR10] ;  /* 0x000000000a0079b9 */ /* 0x0007e40008040000 */
[----:B------:R3:W-:Y:S02]  /*02f0*/  UTMACCTL.PF [UR6] ;  /* 0x00000000060079b9 */ /* 0x0007e40008040000 */
[----:B---3--:R-:W-:Y:S01]  /*0300*/  NOP ;  /* 0x0000000000007918 */ /* 0x008fe20000000000 */
.L_x_5:
[----:B------:R-:W-:Y:S05]  /*0310*/  BSYNC.RECONVERGENT B0 ;  /* 0x0000000000007941 */ /* 0x000fea0003800200 */
.L_x_4:
[----:B------:R-:W-:Y:S04]  /*0320*/  BSSY.RECONVERGENT B0, `(.L_x_6) ;  /* 0x000000a000007945 */ /* 0x000fe80003800200 */
        /* <DEDUP_REMOVED lines=9> */
.L_x_7:
[----:B------:R-:W-:Y:S05]  /*03c0*/  BSYNC.RECONVERGENT B0 ;  /* 0x0000000000007941 */ /* 0x000fea0003800200 */
.L_x_6:
[----:B------:R-:W3:Y:S01]  /*03d0*/  LDCU.64 UR6, c[0x0][0x888] ;  /* 0x00011100ff0677ac */ /* 0x000ee20008000a00 */
[----:B------:R-:W-:Y:S02]  /*03e0*/  UISETP.EQ.U32.AND UP1, UPT, UR4, URZ, UPT ;  /* 0x000000ff0400728c */ /* 0x000fe4000bf22070 */
[----:B------:R-:W-:Y:S02]  /*03f0*/  UPLOP3.LUT UP2, UPT, UPT, UPT, UPT, 0x80, 0x8 ;  /* 0x000000000008789c */ /* 0x000fe40003f4f070 */
[----:B---3--:R-:W-:-:S04]  /*0400*/  UISETP.NE.U32.AND UP0, UPT, UR6, URZ, UPT ;  /* 0x000000ff0600728c */ /* 0x008fc8000bf05070 */
[----:B------:R-:W-:-:S04]  /*0410*/  UISETP.NE.AND.EX UP0, UPT, UR7, URZ, UPT, UP0 ;  /* 0x000000ff0700728c */ /* 0x000fc8000bf05300 */
[----:B------:R-:W-:-:S04]  /*0420*/  UISETP.EQ.OR.EX UP3, UPT, UR5, URZ, !UP0, UP1 ;  /* 0x000000ff0500728c */ /* 0x000fc8000c762710 */
[----:B------:R-:W-:-:S05]  /*0430*/  UP2UR UR50, UPR, URZ, 0x8 ;  /* 0x00000008ff327883 */ /* 0x000fca0008000000 */
[----:B------:R-:W-:Y:S07]  /*0440*/  BRA.U !UP3, `(.L_x_8) ;  /* 0x000000010b207547 */ /* 0x000fee000b800000 */
[----:B------:R-:W-:Y:S01]  /*0450*/  UISETP.NE.U32.AND UP2, UPT, UR4, URZ, UPT ;  /* 0x000000ff0400728c */ /* 0x000fe2000bf45070 */
[----:B-----5:R-:W-:Y:S01]  /*0460*/  FSETP.NEU.AND P0, PT, R35, RZ, PT ;  /* 0x000000ff2300720b */ /* 0x020fe20003f0d000 */
[----:B------:R-:W-:Y:S02]  /*0470*/  USEL UR4, URZ, 0xffffffff, UP0 ;  /* 0xffffffffff047887 */ /* 0x000fe40008000000 */
[----:B------:R-:W-:-:S10]  /*0480*/  UISETP.NE.AND.EX UP2, UPT, UR5, URZ, UPT, UP2 ;  /* 0x000000ff0500728c */ /* 0x000fd4000bf45320 */
[----:B------:R-:W-:Y:S01]  /*0490*/  VOTEU.ANY UP1, P0 ;  /* 0x0000000000ff7886 */ /* 0x000fe20000020100 */
[----:B------:R-:W-:-:S04]  /*04a0*/  @!UP2 USEL UR4, URZ, 0xffffffff, UP1 ;  /* 0xffffffffff04a887 */ /* 0x000fc80008800000 */
[----:B------:R-:W-:-:S04]  /*04b0*/  ULOP3.LUT UR4, UR4, 0x1, URZ, 0xc0, !UPT ;  /* 0x0000000104047892 */ /* 0x000fc8000f8ec0ff */
[----:B------:R-:W-:-:S11]  /*04c0*/  UISETP.NE.U32.AND UP2, UPT, UR4, 0x1, UPT ;  /* 0x000000010400788c */ /* 0x000fd6000bf45070 */
.L_x_8:
[----:B-1----:R-:W1:Y:S01]  /*04d0*/  SHFL.IDX PT, R2, R72, RZ, 0x1f ;  /* 0x00001fff48027589 */ /* 0x002e6200000e0000 */
[----:B------:R-:W-:-:S04]  /*04e0*/  UISETP.NE.AND UP1, UPT, UR8, 0x2, UPT ;  /* 0x000000020800788c */ /* 0x000fc8000bf25270 */
[----:B------:R-:W-:Y:S01]  /*04f0*/  USEL UR6, URZ, 0x1, UP1 ;  /* 0x00000001ff067887 */ /* 0x000fe20008800000 */
[----:B-1----:R-:W-:-:S13]  /*0500*/  ISETP.NE.AND P0, PT, R2, RZ, PT ;  /* 0x000000ff0200720c */ /* 0x002fda0003f05270 */
[----:B------:R-:W-:Y:S05]  /*0510*/  @P0 BRA `(.L_x_9) ;  /* 0x0000000000400947 */ /* 0x000fea0003800000 */
[----:B------:R-:W1:Y:S01]  /*0520*/  S2UR UR5, SR_CgaCtaId ;  /* 0x00000000000579c3 */ /* 0x000e620000008800 */
[----:B------:R-:W-:Y:S01]  /*0530*/  UMOV UR7, 0x400 ;  /* 0x0000040000077882 */ /* 0x000fe20000000000 */
[----:B------:R-:W-:Y:S01]  /*0540*/  UMOV UR4, 0x1 ;  /* 0x0000000100047882 */ /* 0x000fe20000000000 */
[----:B------:R-:W-:Y:S01]  /*0550*/  ELECT P0, URZ, PT ;  /* 0x0000000000ff782f */ /* 0x000fe20003800000 */
[----:B------:R-:W-:-:S04]  /*0560*/  UIADD3 UR10, UPT, UPT, -UR4, 0x100000, URZ ;  /* 0x00100000040a7890 */ /* 0x000fc8000fffe1ff */
[----:B------:R-:W-:Y:S02]  /*0570*/  USHF.L.U32 UR11, UR10, 0xb, URZ ;  /* 0x0000000b0a0b7899 */ /* 0x000fe400080006ff */
[----:B------:R-:W-:Y:S02]  /*0580*/  USHF.L.U32 UR10, UR10, 0x1, URZ ;  /* 0x000000010a0a7899 */ /* 0x000fe400080006ff */
[----:B-1----:R-:W-:Y:S01]  /*0590*/  ULEA UR5, UR5, UR7, 0x18 ;  /* 0x0000000705057291 */ /* 0x002fe2000f8ec0ff */
[----:B------:R-:W1:Y:S11]  /*05a0*/  FENCE.VIEW.ASYNC.S ;  /* 0x00000000000073c6 */ /* 0x000e760000000000 */
[----:B-1----:R1:W3:Y:S01]  /*05b0*/  SYNCS.EXCH.64 URZ, [UR5], UR10 ;  /* 0x0000000a05ff75b2 */ /* 0x0022e20008000100 */
[----:B------:R1:W4:Y:S01]  /*05c0*/  SYNCS.EXCH.64 URZ, [UR5+0x18], UR10 ;  /* 0x0000180a05ff75b2 */ /* 0x0003220008000100 */
[----:B------:R1:W1:Y:S01]  /*05d0*/  SYNCS.EXCH.64 URZ, [UR5+0x8], UR10 ;  /* 0x0000080a05ff75b2 */ /* 0x0002620008000100 */
[----:B------:R1:W1:Y:S01]  /*05e0*/  SYNCS.EXCH.64 URZ, [UR5+0x20], UR10 ;  /* 0x0000200a05ff75b2 */ /* 0x0002620008000100 */
[----:B------:R1:W1:Y:S01]  /*05f0*/  SYNCS.EXCH.64 URZ, [UR5+0x10], UR10 ;  /* 0x0000100a05ff75b2 */ /* 0x0002620008000100 */
[----:B------:R1:W1:Y:S01]  /*0600*/  SYNCS.EXCH.64 URZ, [UR5+0x28], UR10 ;  /* 0x0000280a05ff75b2 */ /* 0x0002620008000100 */
[----:B------:R-:W-:Y:S01]  /*0610*/  NOP ;  /* 0x0000000000007918 */ /* 0x000fe20000000000 */
.L_x_9:
[----:B------:R-:W2:Y:S01]  /*0620*/  SHFL.IDX PT, R2, R72, RZ, 0x1f ;  /* 0x00001fff48027589 */ /* 0x000ea200000e0000 */
[----:B------:R-:W-:Y:S01]  /*0630*/  NOP ;  /* 0x0000000000007918 */ /* 0x000fe20000000000 */
[----:B--2---:R-:W-:-:S13]  /*0640*/  ISETP.NE.AND P0, PT, R2, 0x1, PT ;  /* 0x000000010200780c */ /* 0x004fda0003f05270 */
[----:B------:R-:W-:Y:S05]  /*0650*/  @P0 BRA `(.L_x_10) ;  /* 0x0000000000580947 */ /* 0x000fea0003800000 */
[----:B------:R-:W2:Y:S01]  /*0660*/  S2UR UR7, SR_CgaCtaId ;  /* 0x00000000000779c3 */ /* 0x000ea20000008800 */
[----:B------:R-:W-:Y:S01]  /*0670*/  UMOV UR9, 0x400 ;  /* 0x0000040000097882 */ /* 0x000fe20000000000 */
[----:B-1----:R-:W-:Y:S01]  /*0680*/  UMOV UR5, 0x20 ;  /* 0x0000002000057882 */ /* 0x002fe20000000000 */
[----:B------:R-:W-:Y:S01]  /*0690*/  UMOV UR4, 0x80 ;  /* 0x0000008000047882 */ /* 0x000fe20000000000 */
[----:B------:R-:W-:-:S04]  /*06a0*/  UIADD3 UR10, UPT, UPT, -UR5, 0x100000, URZ ;  /* 0x00100000050a7890 */ /* 0x000fc8000fffe1ff */
[----:B------:R-:W-:Y:S02]  /*06b0*/  USHF.L.U32 UR11, UR10, 0xb, URZ ;  /* 0x0000000b0a0b7899 */ /* 0x000fe400080006ff */
[----:B------:R-:W-:Y:S02]  /*06c0*/  USHF.L.U32 UR10, UR10, 0x1, URZ ;  /* 0x000000010a0a7899 */ /* 0x000fe400080006ff */
[----:B------:R-:W-:-:S04]  /*06d0*/  UIADD3 UR4, UPT, UPT, -UR4, 0x100000, URZ ;  /* 0x0010000004047890 */ /* 0x000fc8000fffe1ff */
[----:B------:R-:W-:Y:S02]  /*06e0*/  USHF.L.U32 UR5, UR4, 0xb, URZ ;  /* 0x0000000b04057899 */ /* 0x000fe400080006ff */
[----:B------:R-:W-:Y:S01]  /*06f0*/  USHF.L.U32 UR4, UR4, 0x1, URZ ;  /* 0x0000000104047899 */ /* 0x000fe200080006ff */
[----:B------:R-:W-:Y:S01]  /*0700*/  ELECT P0, URZ, PT ;  /* 0x0000000000ff782f */ /* 0x000fe20003800000 */
[----:B--2---:R-:W-:Y:S01]  /*0710*/  ULEA UR7, UR7, UR9, 0x18 ;  /* 0x0000000907077291 */ /* 0x004fe2000f8ec0ff */
[----:B------:R-:W1:Y:S11]  /*0720*/  FENCE.VIEW.ASYNC.S ;  /* 0x00000000000073c6 */ /* 0x000e760000000000 */
[----:B-1----:R2:W1:Y:S01]  /*0730*/  SYNCS.EXCH.64 URZ, [UR7+0x30], UR10 ;  /* 0x0000300a07ff75b2 */ /* 0x0024620008000100 */
[----:B------:R2:W1:Y:S01]  /*0740*/  SYNCS.EXCH.64 URZ, [UR7+0x50], UR4 ;  /* 0x0000500407ff75b2 */ /* 0x0004620008000100 */
[----:B------:R2:W1:Y:S01]  /*0750*/  SYNCS.EXCH.64 URZ, [UR7+0x38], UR10 ;  /* 0x0000380a07ff75b2 */ /* 0x0004620008000100 */
[----:B------:R2:W1:Y:S01]  /*0760*/  SYNCS.EXCH.64 URZ, [UR7+0x58], UR4 ;  /* 0x0000580407ff75b2 */ /* 0x0004620008000100 */
[----:B------:R2:W1:Y:S01]  /*0770*/  SYNCS.EXCH.64 URZ, [UR7+0x40], UR10 ;  /* 0x0000400a07ff75b2 */ /* 0x0004620008000100 */
[----:B------:R2:W1:Y:S01]  /*0780*/  SYNCS.EXCH.64 URZ, [UR7+0x60], UR4 ;  /* 0x0000600407ff75b2 */ /* 0x0004620008000100 */
[----:B------:R2:W1:Y:S01]  /*0790*/  SYNCS.EXCH.64 URZ, [UR7+0x48], UR10 ;  /* 0x0000480a07ff75b2 */ /* 0x0004620008000100 */
[----:B------:R2:W1:Y:S02]  /*07a0*/  SYNCS.EXCH.64 URZ, [UR7+0x68], UR4 ;  /* 0x0000680407ff75b2 */ /* 0x0004640008000100 */
[----:B--2---:R-:W-:Y:S01]  /*07b0*/  NOP ;  /* 0x0000000000007918 */ /* 0x004fe20000000000 */
.L_x_10:
[----:B------:R-:W2:Y:S01]  /*07c0*/  SHFL.IDX PT, R2, R72, RZ, 0x1f ;  /* 0x00001fff48027589 */ /* 0x000ea200000e0000 */
[----:B------:R-:W-:Y:S01]  /*07d0*/  NOP ;  /* 0x0000000000007918 */ /* 0x000fe20000000000 */
[----:B--2---:R-:W-:-:S13]  /*07e0*/  ISETP.NE.AND P0, PT, R2, 0x3, PT ;  /* 0x000000030200780c */ /* 0x004fda0003f05270 */
[----:B------:R-:W-:Y:S05]  /*07f0*/  @P0 BRA `(.L_x_11) ;  /* 0x0000000000300947 */ /* 0x000fea0003800000 */
[----:B-1----:R-:W1:Y:S01]  /*0800*/  S2UR UR5, SR_CgaCtaId ;  /* 0x00000000000579c3 */ /* 0x002e620000008800 */
        /* <DEDUP_REMOVED lines=8> */
[----:B-1----:R2:W1:Y:S01]  /*0890*/  SYNCS.EXCH.64 URZ, [UR5+0x70], UR10 ;  /* 0x0000700a05ff75b2 */ /* 0x0024620008000100 */
[----:B------:R2:W1:Y:S02]  /*08a0*/  SYNCS.EXCH.64 URZ, [UR5+0x78], UR10 ;  /* 0x0000780a05ff75b2 */ /* 0x0004640008000100 */
[----:B--2---:R-:W-:Y:S01]  /*08b0*/  NOP ;  /* 0x0000000000007918 */ /* 0x004fe20000000000 */
.L_x_11:
[----:B------:R-:W2:Y:S01]  /*08c0*/  SHFL.IDX PT, R2, R72, RZ, 0x1f ;  /* 0x00001fff48027589 */ /* 0x000ea200000e0000 */
[----:B------:R-:W-:Y:S01]  /*08d0*/  NOP ;  /* 0x0000000000007918 */ /* 0x000fe20000000000 */
[----:B--2---:R-:W-:-:S13]  /*08e0*/  ISETP.NE.AND P0, PT, R2, 0x4, PT ;  /* 0x000000040200780c */ /* 0x004fda0003f05270 */
[----:B------:R-:W-:Y:S05]  /*08f0*/  @P0 BRA `(.L_x_12) ;  /* 0x00000000004c0947 */ /* 0x000fea0003800000 */
[----:B-1----:R-:W1:Y:S01]  /*0900*/  S2UR UR5, SR_CgaCtaId ;  /* 0x00000000000579c3 */ /* 0x002e620000008800 */
[----:B------:R-:W-:Y:S01]  /*0910*/  UMOV UR9, 0x100 ;  /* 0x0000010000097882 */ /* 0x000fe20000000000 */
[----:B------:R-:W-:Y:S01]  /*0920*/  UMOV UR7, 0x400 ;  /* 0x0000040000077882 */ /* 0x000fe20000000000 */
[----:B------:R-:W-:Y:S01]  /*0930*/  USEL UR9, UR9, 0xe0, UP2 ;  /* 0x000000e009097887 */ /* 0x000fe20009000000 */
[----:B------:R-:W-:Y:S01]  /*0940*/  UMOV UR4, 0x1 ;  /* 0x0000000100047882 */ /* 0x000fe20000000000 */
[----:B------:R-:W-:Y:S01]  /*0950*/  ELECT P0, URZ, PT ;  /* 0x0000000000ff782f */ /* 0x000fe20003800000 */
[----:B------:R-:W-:-:S04]  /*0960*/  UIADD3 UR10, UPT, UPT, -UR4, 0x100000, URZ ;  /* 0x00100000040a7890 */ /* 0x000fc8000fffe1ff */
[----:B------:R-:W-:Y:S02]  /*0970*/  USHF.L.U32 UR11, UR10, 0xb, URZ ;  /* 0x0000000b0a0b7899 */ /* 0x000fe400080006ff */
[----:B------:R-:W-:Y:S02]  /*0980*/  USHF.L.U32 UR10, UR10, 0x1, URZ ;  /* 0x000000010a0a7899 */ /* 0x000fe400080006ff */
[----:B------:R-:W-:-:S04]  /*0990*/  UIADD3 UR12, UPT, UPT, -UR9, 0x100000, URZ ;  /* 0x00100000090c7890 */ /* 0x000fc8000fffe1ff */
[----:B------:R-:W-:Y:S02]  /*09a0*/  USHF.L.U32 UR13, UR12, 0xb, URZ ;  /* 0x0000000b0c0d7899 */ /* 0x000fe400080006ff */
[----:B------:R-:W-:Y:S02]  /*09b0*/  USHF.L.U32 UR12, UR12, 0x1, URZ ;  /* 0x000000010c0c7899 */ /* 0x000fe400080006ff */
[----:B-1----:R-:W-:Y:S01]  /*09c0*/  ULEA UR5, UR5, UR7, 0x18 ;  /* 0x0000000705057291 */ /* 0x002fe2000f8ec0ff */
[----:B------:R-:W1:Y:S11]  /*09d0*/  FENCE.VIEW.ASYNC.S ;  /* 0x00000000000073c6 */ /* 0x000e760000000000 */
[----:B-1----:R2:W1:Y:S01]  /*09e0*/  SYNCS.EXCH.64 URZ, [UR5+0x80], UR10 ;  /* 0x0000800a05ff75b2 */ /* 0x0024620008000100 */
[----:B------:R2:W1:Y:S01]  /*09f0*/  SYNCS.EXCH.64 URZ, [UR5+0x90], UR12 ;  /* 0x0000900c05ff75b2 */ /* 0x0004620008000100 */
[----:B------:R2:W1:Y:S01]  /*0a00*/  SYNCS.EXCH.64 URZ, [UR5+0x88], UR10 ;  /* 0x0000880a05ff75b2 */ /* 0x0004620008000100 */
[----:B------:R2:W1:Y:S02]  /*0a10*/  SYNCS.EXCH.64 URZ, [UR5+0x98], UR12 ;  /* 0x0000980c05ff75b2 */ /* 0x0004640008000100 */
[----:B--2---:R-:W-:Y:S01]  /*0a20*/  NOP ;  /* 0x0000000000007918 */ /* 0x004fe20000000000 */
.L_x_12:
        /* <DEDUP_REMOVED lines=26> */
.L_x_13:
        /* <DEDUP_REMOVED lines=18> */
.L_x_14:
[----:B-1----:R-:W1:Y:S01]  /*0cf0*/  S2UR UR5, SR_CTAID.X ;  /* 0x00000000000579c3 */ /* 0x002e620000002500 */
[----:B------:R-:W-:-:S05]  /*0d00*/  CS2R.32 R68, SR_CgaSize ;  /* 0x0000000000447805 */ /* 0x000fca0000008a00 */
[----:B------:R-:W-:-:S05]  /*0d10*/  IMAD R68, R68, -0xa0, RZ ;  /* 0xffffff6044447824 */ /* 0x000fca00078e02ff */
[----:B------:R-:W-:-:S14]  /*0d20*/  R2UR UR9, R68 ;  /* 0x00000000440972ca */ /* 0x000fdc00000e0000 */
[----:B------:R-:W2:Y:S01]  /*0d30*/  LDCU UR9, c[0x0][UR9+0x2b0] ;  /* 0x00005600090977ac */ /* 0x000ea20008000800 */
[----:B------:R-:W-:Y:S01]  /*0d40*/  NOP ;  /* 0x0000000000007918 */ /* 0x000fe20000000000 */
[----:B------:R-:W-:-:S05]  /*0d50*/  CS2R.32 R68, SR_CgaSize ;  /* 0x0000000000447805 */ /* 0x000fca0000008a00 */
[----:B------:R-:W-:-:S05]  /*0d60*/  IMAD R68, R68, -0xa0, RZ ;  /* 0xffffff6044447824 */ /* 0x000fca00078e02ff */
[----:B------:R-:W-:-:S14]  /*0d70*/  R2UR UR7, R68 ;  /* 0x00000000440772ca */ /* 0x000fdc00000e0000 */
[----:B------:R-:W3:Y:S01]  /*0d80*/  LDCU UR7, c[0x0][UR7+0x2b4] ;  /* 0x00005680070777ac */ /* 0x000ee20008000800 */
[----:B------:R-:W4:Y:S08]  /*0d90*/  S2UR UR4, SR_CTAID.Y ;  /* 0x00000000000479c3 */ /* 0x000f300000002600 */
[----:B------:R-:W3:Y:S01]  /*0da0*/  LDC R9, c[0x0][0xb24] ;  /* 0x0002c900ff097b82 */ /* 0x000ee20000000800 */
[----:B-1----:R-:W-:-:S02]  /*0db0*/  I2FP.F32.U32 R4, UR5 ;  /* 0x0000000500047c45 */ /* 0x002fc40008201000 */
[----:B------:R-:W-:-:S05]  /*0dc0*/  CS2R.32 R5, SR_CgaSize ;  /* 0x0000000000057805 */ /* 0x000fca0000008a00 */
[----:B------:R-:W-:-:S06]  /*0dd0*/  IMAD R5, R5, -0xa0, RZ ;  /* 0xffffff6005057824 */ /* 0x000fcc00078e02ff */
[----:B------:R-:W1:Y:S01]  /*0de0*/  LDC R5, c[0x0][R5+0x2a0] ;  /* 0x0000a80005057b82 */ /* 0x000e620000000800 */
[----:B------:R-:W-:Y:S01]  /*0df0*/  MOV R21, UR5 ;  /* 0x0000000500157c02 */ /* 0x000fe20008000f00 */
[----:B--2---:R-:W-:Y:S01]  /*0e00*/  FMUL R4, R4, UR9 ;  /* 0x0000000904047c20 */ /* 0x004fe20008400000 */
[----:B----4-:R-:W-:Y:S02]  /*0e10*/  I2FP.F32.U32 R2, UR4 ;  /* 0x0000000400027c45 */ /* 0x010fe40008201000 */
[----:B------:R-:W-:-:S05]  /*0e20*/  CS2R.32 R3, SR_CgaSize ;  /* 0x0000000000037805 */ /* 0x000fca0000008a00 */
[----:B------:R-:W-:-:S06]  /*0e30*/  IMAD R3, R3, -0xa0, RZ ;  /* 0xffffff6003037824 */ /* 0x000fcc00078e02ff */
[----:B------:R-:W2:Y:S01]  /*0e40*/  LDC R3, c[0x0][R3+0x2a4] ;  /* 0x0000a90003037b82 */ /* 0x000ea20000000800 */
[----:B------:R-:W4:Y:S01]  /*0e50*/  F2I.U32.TRUNC.NTZ R68, R4 ;  /* 0x0000000400447305 */ /* 0x000f22000020f000 */
[----:B------:R-:W-:Y:S01]  /*0e60*/  MOV R20, UR4 ;  /* 0x0000000400147c02 */ /* 0x000fe20008000f00 */
[----:B---3--:R-:W-:-:S05]  /*0e70*/  FMUL R2, R2, UR7 ;  /* 0x0000000702027c20 */ /* 0x008fca0008400000 */
[----:B------:R-:W-:Y:S01]  /*0e80*/  BAR.SYNC.DEFER_BLOCKING 0x0 ;  /* 0x0000000000007b1d */ /* 0x000fe20000010000 */
[----:B------:R-:W-:-:S05]  /*0e90*/  ISETP.GE.AND P0, PT, R9, 0x1, PT ;  /* 0x000000010900780c */ /* 0x000fca0003f06270 */
[----:B------:R-:W3:Y:S02]  /*0ea0*/  F2I.U32.TRUNC.NTZ R66, R2 ;  /* 0x0000000200427305 */ /* 0x000ee4000020f000 */
[----:B------:R-:W2:Y:S01]  /*0eb0*/  S2UR UR36, SR_CTAID.Z ;  /* 0x00000000002479c3 */ /* 0x000ea20000002700 */
[----:B----4-:R-:W-:-:S05]  /*0ec0*/  IADD3 R68, PT, PT, -R68, RZ, RZ ;  /* 0x000000ff44447210 */ /* 0x010fca0007ffe1ff */
[----:B-1----:R-:W-:Y:S01]  /*0ed0*/  IMAD R68, R5, R68, UR5 ;  /* 0x0000000505447e24 */ /* 0x002fe2000f8e0244 */
[----:B---3--:R-:W-:-:S05]  /*0ee0*/  IADD3 R66, PT, PT, -R66, RZ, RZ ;  /* 0x000000ff42427210 */ /* 0x008fca0007ffe1ff */
[----:B--2---:R-:W-:Y:S01]  /*0ef0*/  IMAD R66, R3, R66, UR4 ;  /* 0x0000000403427e24 */ /* 0x004fe2000f8e0242 */
[----:B------:R-:W-:Y:S06]  /*0f00*/  @!P0 BRA `(.L_x_15) ;  /* 0x0000000000b88947 */ /* 0x000fec0003800000 */
[----:B------:R-:W1:Y:S01]  /*0f10*/  LDC.64 R4, c[0x0][0xb18] ;  /* 0x0002c600ff047b82 */ /* 0x000e620000000a00 */
[----:B------:R-:W-:-:S07]  /*0f20*/  ISETP.NE.AND P0, PT, R9, 0x1, PT ;  /* 0x000000010900780c */ /* 0x000fce0003f05270 */
[----:B------:R-:W2:Y:S08]  /*0f30*/  LDC R10, c[0x0][0xb0c] ;  /* 0x0002c300ff0a7b82 */ /* 0x000eb00000000800 */
[----:B------:R-:W3:Y:S08]  /*0f40*/  LDC R11, c[0x0][0x370] ;  /* 0x0000dc00ff0b7b82 */ /* 0x000ef00000000800 */
[----:B------:R-:W4:Y:S01]  /*0f50*/  LDC R12, c[0x0][0x374] ;  /* 0x0000dd00ff0c7b82 */ /* 0x000f220000000800 */
[----:B-1----:R-:W-:-:S07]  /*0f60*/  ISETP.NE.AND P1, PT, R4, 0x1, PT ;  /* 0x000000010400780c */ /* 0x002fce0003f25270 */
[----:B------:R-:W3:Y:S01]  /*0f70*/  LDC.64 R6, c[0x0][0xb10] ;  /* 0x0002c400ff067b82 */ /* 0x000ee20000000a00 */
[----:B--2---:R-:W-:-:S07]  /*0f80*/  ISETP.NE.AND P2, PT, R10, 0x1, PT ;  /* 0x000000010a00780c */ /* 0x004fce0003f45270 */
[----:B------:R-:W1:Y:S08]  /*0f90*/  LDC R8, c[0x0][0xb20] ;  /* 0x0002c800ff087b82 */ /* 0x000e700000000800 */
[----:B------:R-:W2:Y:S01]  /*0fa0*/  LDC.64 R2, c[0x0][0xb28] ;  /* 0x0002ca00ff027b82 */ /* 0x000ea20000000a00 */
[----:B----4-:R-:W-:-:S04]  /*0fb0*/  IMAD.HI.U32 R13, R12, R5, RZ ;  /* 0x000000050c0d7227 */ /* 0x010fc800078e00ff */
[----:B------:R-:W-:-:S04]  /*0fc0*/  IMAD.HI.U32 R5, R20, R5, RZ ;  /* 0x0000000514057227 */ /* 0x000fc800078e00ff */
[----:B---3--:R-:W-:-:S04]  /*0fd0*/  IMAD.HI.U32 R14, R11, R6, RZ ;  /* 0x000000060b0e7227 */ /* 0x008fc800078e00ff */
[C---:B------:R-:W-:Y:S01]  /*0fe0*/  IMAD.HI.U32 R16, R21.reuse, R6, RZ ;  /* 0x0000000615107227 */ /* 0x040fe200078e00ff */
[-C--:B------:R-:W-:Y:S02]  /*0ff0*/  @P2 SHF.R.U32.HI R11, RZ, R7.reuse, R14 ;  /* 0x00000007ff0b2219 */ /* 0x080fe4000001160e */
[-C--:B-1----:R-:W-:Y:S02]  /*1000*/  @P1 SHF.R.U32.HI R12, RZ, R8.reuse, R13 ;  /* 0x00000008ff0c1219 */ /* 0x082fe4000001160d */
[----:B------:R-:W-:Y:S02]  /*1010*/  SHF.R.U32.HI R5, RZ, R8, R5 ;  /* 0x00000008ff057219 */ /* 0x000fe40000011605 */
[----:B------:R-:W-:Y:S02]  /*1020*/  SHF.R.U32.HI R16, RZ, R7, R16 ;  /* 0x00000007ff107219 */ /* 0x000fe40000011610 */
[----:B------:R-:W-:Y:S01]  /*1030*/  SEL R5, R20, R5, !P1 ;  /* 0x0000000514057207 */ /* 0x000fe20004800000 */
[----:B--2---:R-:W-:Y:S01]  /*1040*/  IMAD.HI.U32 R14, R12, R2, RZ ;  /* 0x000000020c0e7227 */ /* 0x004fe200078e00ff */
[----:B------:R-:W-:-:S02]  /*1050*/  SEL R7, R21, R16, !P2 ;  /* 0x0000001015077207 */ /* 0x000fc40005000000 */
[----:B------:R-:W-:Y:S01]  /*1060*/  IADD3 R13, PT, PT, -R5, RZ, RZ ;  /* 0x000000ff050d7210 */ /* 0x000fe20007ffe1ff */
[----:B------:R-:W-:Y:S01]  /*1070*/  IMAD.HI.U32 R6, R11, R2, RZ ;  /* 0x000000020b067227 */ /* 0x000fe200078e00ff */
[----:B------:R-:W-:-:S03]  /*1080*/  @P0 SHF.R.U32.HI R12, RZ, R3, R14 ;  /* 0x00000003ff0c0219 */ /* 0x000fc6000001160e */
[----:B------:R-:W-:Y:S01]  /*1090*/  IMAD R13, R4, R13, R20 ;  /* 0x0000000d040d7224 */ /* 0x000fe200078e0214 */
[----:B------:R-:W-:Y:S01]  /*10a0*/  @P0 SHF.R.U32.HI R11, RZ, R3, R6 ;  /* 0x00000003ff0b0219 */ /* 0x000fe20000011606 */
[----:B------:R-:W-:-:S04]  /*10b0*/  IMAD R12, R12, R9, RZ ;  /* 0x000000090c0c7224 */ /* 0x000fc800078e02ff */
[----:B------:R-:W-:Y:S01]  /*10c0*/  IMAD R6, R11, R9, RZ ;  /* 0x000000090b067224 */ /* 0x000fe200078e02ff */
[----:B------:R-:W-:-:S04]  /*10d0*/  ISETP.GE.AND P1, PT, R5, R12, PT ;  /* 0x0000000c0500720c */ /* 0x000fc80003f26270 */
[----:B------:R-:W-:Y:S01]  /*10e0*/  ISETP.GE.OR P1, PT, R7, R6, P1 ;  /* 0x000000060700720c */ /* 0x000fe20000f26670 */
[----:B------:R-:W-:-:S05]  /*10f0*/  IMAD.HI.U32 R6, R5, R2, RZ ;  /* 0x0000000205067227 */ /* 0x000fca00078e00ff */
[----:B------:R-:W-:-:S04]  /*1100*/  SHF.R.U32.HI R6, RZ, R3, R6 ;  /* 0x00000003ff067219 */ /* 0x000fc80000011606 */
[----:B------:R-:W-:-:S03]  /*1110*/  SEL R6, R5, R6, !P0 ;  /* 0x0000000605067207 */ /* 0x000fc60004000000 */
[----:B------:R-:W-:Y:S01]  /*1120*/  @!P1 IMAD.HI.U32 R8, R7, R2, RZ ;  /* 0x0000000207089227 */ /* 0x000fe200078e00ff */
[----:B------:R-:W-:-:S04]  /*1130*/  IADD3 R2, PT, PT, -R6, RZ, RZ ;  /* 0x000000ff06027210 */ /* 0x000fc80007ffe1ff */
[----:B------:R-:W-:Y:S01]  /*1140*/  @!P1 SHF.R.U32.HI R8, RZ, R3, R8 ;  /* 0x00000003ff089219 */ /* 0x000fe20000011608 */
[----:B------:R-:W-:-:S03]  /*1150*/  IMAD R2, R9, R2, R5 ;  /* 0x0000000209027224 */ /* 0x000fc600078e0205 */
[----:B------:R-:W-:-:S05]  /*1160*/  @!P1 SEL R3, R7, R8, !P0 ;  /* 0x0000000807039207 */ /* 0x000fca0004000000 */
[--C-:B------:R-:W-:Y:S02]  /*1170*/  @!P1 IMAD.IADD R6, R6, 0x1, -R3.reuse ;  /* 0x0000000106069824 */ /* 0x100fe400078e0a03 */
[----:B------:R-:W-:Y:S01]  /*1180*/  @!P1 IMAD R3, R2, R11, R3 ;  /* 0x0000000b02039224 */ /* 0x000fe200078e0203 */
[----:B------:R-:W-:Y:S01]  /*1190*/  IADD3 R2, PT, PT, -R7, RZ, RZ ;  /* 0x000000ff07027210 */ /* 0x000fe20007ffe1ff */
[----:B------:R-:W-:Y:S02]  /*11a0*/  @!P1 IMAD R5, R6, R9, R7 ;  /* 0x0000000906059224 */ /* 0x000fe400078e0207 */
[----:B------:R-:W-:Y:S02]  /*11b0*/  @!P1 IMAD.MOV.U32 R7, RZ, RZ, R3 ;  /* 0x000000ffff079224 */ /* 0x000fe400078e0003 */
[----:B------:R-:W-:Y:S02]  /*11c0*/  IMAD R2, R10, R2, R21 ;  /* 0x000000020a027224 */ /* 0x000fe400078e0215 */
[----:B------:R-:W-:-:S02]  /*11d0*/  IMAD R20, R5, R4, R13 ;  /* 0x0000000405147224 */ /* 0x000fc400078e020d */
[----:B------:R-:W-:Y:S02]  /*11e0*/  IMAD R21, R7, R10, R2 ;  /* 0x0000000a07157224 */ /* 0x000fe400078e0202 */
.L_x_15:
[----:B------:R-:W1:Y:S01]  /*11f0*/  LDCU UR4, c[0x0][0xb30] ;  /* 0x00016600ff0477ac */ /* 0x000e620008000800 */
[----:B------:R-:W2:Y:S08]  /*1200*/  S2UR UR37, SR_CgaCtaId ;  /* 0x00000000002579c3 */ /* 0x000eb00000008800 */
[----:B------:R-:W3:Y:S01]  /*1210*/  LDC R26, c[0x0][0xb24] ;  /* 0x0002c900ff1a7b82 */ /* 0x000ee20000000800 */
[----:B-1----:R-:W-:-:S09]  /*1220*/  UISETP.NE.AND UP1, UPT, UR4, 0x1, UPT ;  /* 0x000000010400788c */ /* 0x002fd2000bf25270 */
[----:B--2---:R-:W-:Y:S05]  /*1230*/  BRA.U UP1, `(.L_x_16) ;  /* 0x0000000101407547 */ /* 0x004fea000b800000 */
[----:B------:R-:W1:Y:S08]  /*1240*/  LDC.64 R4, c[0x0][0xb10] ;  /* 0x0002c400ff047b82 */ /* 0x000e700000000a00 */
[----:B------:R-:W2:Y:S08]  /*1250*/  LDC.64 R2, c[0x0][0xb18] ;  /* 0x0002c600ff027b82 */ /* 0x000eb00000000a00 */
[----:B------:R-:W4:Y:S08]  /*1260*/  LDC R6, c[0x0][0xb20] ;  /* 0x0002c800ff067b82 */ /* 0x000f300000000800 */
[----:B------:R-:W3:Y:S01]  /*1270*/  LDC R8, c[0x0][0xb0c] ;  /* 0x0002c300ff087b82 */ /* 0x000ee20000000800 */
[----:B-1----:R-:W-:-:S05]  /*1280*/  IMAD.HI.U32 R4, R21, R4, RZ ;  /* 0x0000000415047227 */ /* 0x002fca00078e00ff */
[----:B------:R-:W-:Y:S01]  /*1290*/  SHF.R.U32.HI R4, RZ, R5, R4 ;  /* 0x00000005ff047219 */ /* 0x000fe20000011604 */
[----:B--2---:R-:W-:Y:S01]  /*12a0*/  IMAD.HI.U32 R3, R20, R3, RZ ;  /* 0x0000000314037227 */ /* 0x004fe200078e00ff */
[----:B------:R-:W-:-:S04]  /*12b0*/  ISETP.NE.AND P0, PT, R2, 0x1, PT ;  /* 0x000000010200780c */ /* 0x000fc80003f05270 */
[----:B----4-:R-:W-:-:S04]  /*12c0*/  SHF.R.U32.HI R3, RZ, R6, R3 ;  /* 0x00000006ff037219 */ /* 0x010fc80000011603 */
[----:B------:R-:W-:Y:S02]  /*12d0*/  SEL R3, R20, R3, !P0 ;  /* 0x0000000314037207 */ /* 0x000fe40004000000 */
[----:B---3--:R-:W-:-:S04]  /*12e0*/  ISETP.NE.AND P1, PT, R8, 0x1, PT ;  /* 0x000000010800780c */ /* 0x008fc80003f25270 */
[----:B------:R-:W-:-:S05]  /*12f0*/  SEL R4, R21, R4, !P1 ;  /* 0x0000000415047207 */ /* 0x000fca0004800000 */
[----:B------:R-:W-:Y:S02]  /*1300*/  IMAD.IADD R5, R3, 0x1, -R4 ;  /* 0x0000000103057824 */ /* 0x000fe400078e0a04 */
[----:B------:R-:W-:Y:S02]  /*1310*/  IMAD.IADD R3, R4, 0x1, -R3 ;  /* 0x0000000104037824 */ /* 0x000fe400078e0a03 */
[----:B------:R-:W-:Y:S02]  /*1320*/  IMAD R21, R5, R8, R21 ;  /* 0x0000000805157224 */ /* 0x000fe400078e0215 */
[----:B------:R-:W-:-:S07]  /*1330*/  IMAD R20, R3, R2, R20 ;  /* 0x0000000203147224 */ /* 0x000fce00078e0214 */
.L_x_16:
[----:B------:R-:W-:Y:S01]  /*1340*/  BAR.SYNC.DEFER_BLOCKING 0x0 ;  /* 0x0000000000007b1d */ /* 0x000fe20000010000 */
[----:B------:R-:W-:Y:S01]  /*1350*/  UISETP.NE.AND UP1, UPT, UR8, 0x2, UPT ;  /* 0x000000020800788c */ /* 0x000fe2000bf25270 */
[----:B------:R-:W-:Y:S02]  /*1360*/  ISETP.NE.OR P5, PT, R0, 0x2, !P5 ;  /* 0x000000020000780c */ /* 0x000fe40006fa5670 */
[----:B------:R-:W-:-:S06]  /*1370*/  LOP3.LUT R2, R80, 0x1f, RZ, 0xc0, !PT ;  /* 0x0000001f50027812 */ /* 0x000fcc00078ec0ff */
[----:B------:R-:W-:Y:S05]  /*1380*/  BRA.U UP1, `(.L_x_17) ;  /* 0x00000011018c7547 */ /* 0x000fea000b800000 */
[----:B------:R-:W1:Y:S01]  /*1390*/  LDCU UR13, c[0x0][0x38c] ;  /* 0x00007180ff0d77ac */ /* 0x000e620008000800 */
[----:B------:R-:W2:Y:S01]  /*13a0*/  LDC R9, c[0x0][0x370] ;  /* 0x0000dc00ff097b82 */ /* 0x000ea20000000800 */
[----:B------:R-:W-:Y:S01]  /*13b0*/  PLOP3.LUT P1, PT, PT, PT, UP2, 0x80, 0x8 ;  /* 0x000000000008781c */ /* 0x000fe20003f2f028 */
[----:B------:R-:W-:Y:S01]  /*13c0*/  HFMA2 R12, -RZ, RZ, 0, 0 ;  /* 0x00000000ff0c7431 */ /* 0x000fe200000001ff */
[----:B------:R-:W-:Y:S01]  /*13d0*/  ISETP.EQ.OR P4, PT, R2, RZ, P5 ;  /* 0x000000ff0200720c */ /* 0x000fe20002f82670 */
[----:B------:R-:W-:Y:S01]  /*13e0*/  IMAD.MOV.U32 R15, RZ, RZ, 0x1 ;  /* 0x00000001ff0f7424 */ /* 0x000fe200078e00ff */
[----:B------:R-:W-:Y:S01]  /*13f0*/  PLOP3.LUT P1, PT, P1, PT, PT, 0x8, 0x80 ;  /* 0x000000000080781c */ /* 0x000fe20000f2e170 */
[----:B------:R-:W-:Y:S01]  /*1400*/  IMAD.MOV.U32 R14, RZ, RZ, RZ ;  /* 0x000000ffff0e7224 */ /* 0x000fe200078e00ff */
[----:B------:R-:W-:Y:S01]  /*1410*/  MOV R8, 0x1 ;  /* 0x0000000100087802 */ /* 0x000fe20000000f00 */
[----:B------:R-:W4:Y:S01]  /*1420*/  LDC R0, c[0x0][0x374] ;  /* 0x0000dd00ff007b82 */ /* 0x000f220000000800 */
[----:B------:R-:W-:Y:S01]  /*1430*/  IMAD.MOV.U32 R10, RZ, RZ, RZ ;  /* 0x000000ffff0a7224 */ /* 0x000fe200078e00ff */
[----:B------:R-:W2:Y:S01]  /*1440*/  LDCU.64 UR22, c[0x0][0x348] ;  /* 0x00006900ff1677ac */ /* 0x000ea20008000a00 */
[----:B------:R-:W-:Y:S01]  /*1450*/  UMOV UR6, URZ ;  /* 0x000000ff00067c82 */ /* 0x000fe20008000000 */
[----:B-1----:R-:W-:-:S04]  /*1460*/  UIADD3 UR5, UPT, UPT, UR13, 0x3f, URZ ;  /* 0x0000003f0d057890 */ /* 0x002fc8000fffe0ff */
[----:B------:R-:W-:-:S04]  /*1470*/  USHF.R.S32.HI UR4, URZ, 0x1f, UR5 ;  /* 0x0000001fff047899 */ /* 0x000fc80008011405 */
[----:B------:R-:W-:-:S04]  /*1480*/  ULEA.HI UR4, UR4, UR5, URZ, 0x6 ;  /* 0x0000000504047291 */ /* 0x000fc8000f8f30ff */
[----:B------:R-:W-:Y:S02]  /*1490*/  USHF.R.S32.HI UR15, URZ, 0x6, UR4 ;  /* 0x00000006ff0f7899 */ /* 0x000fe40008011404 */
[----:B------:R-:W-:Y:S02]  /*14a0*/  UIADD3 UR4, UPT, UPT, UR13, -0x1, URZ ;  /* 0xffffffff0d047890 */ /* 0x000fe4000fffe0ff */
[----:B------:R-:W-:Y:S02]  /*14b0*/  UISETP.LT.U32.AND UP0, UPT, UR15, 0x3, UPT ;  /* 0x000000030f00788c */ /* 0x000fe4000bf01070 */
[----:B------:R-:W-:Y:S02]  /*14c0*/  UISETP.GE.U32.AND UP1, UPT, UR4, -0x7f, UPT ;  /* 0xffffff810400788c */ /* 0x000fe4000bf26070 */
[----:B------:R-:W-:Y:S02]  /*14d0*/  USEL UR14, UR15, 0x3, UP0 ;  /* 0x000000030f0e7887 */ /* 0x000fe40008000000 */
[----:B------:R-:W-:-:S02]  /*14e0*/  UIADD3 UR13, UPT, UPT, UR13, 0x7e, URZ ;  /* 0x0000007e0d0d7890 */ /* 0x000fc4000fffe0ff */
[----:B------:R-:W-:Y:S02]  /*14f0*/  UIADD3 UR5, UPT, UPT, UR14, -0x1, URZ ;  /* 0xffffffff0e057890 */ /* 0x000fe4000fffe0ff */
[----:B------:R-:W-:-:S03]  /*1500*/  UIADD3 UR7, UPT, UPT, UR15, -UR14, URZ ;  /* 0x8000000e0f077290 */ /* 0x000fc6000fffe0ff */
[----:B------:R-:W-:-:S04]  /*1510*/  @UP1 UIADD3 UR5, UPT, UPT, UR14, URZ, URZ ;  /* 0x000000ff0e051290 */ /* 0x000fc8000fffe0ff */
[----:B--2---:R-:W-:-:S12]  /*1520*/  UIADD3 UR5, UPT, UPT, UR5, 0x1, URZ ;  /* 0x0000000105057890 */ /* 0x004fd8000fffe0ff */
.L_x_35:
[----:B------:R-:W-:Y:S01]  /*1530*/  UISETP.NE.AND UP0, UPT, UR37, URZ, UPT ;  /* 0x000000ff2500728c */ /* 0x000fe2000bf05270 */
[----:B------:R-:W1:Y:S08]  /*1540*/  S2UR UR37, SR_CgaCtaId ;  /* 0x00000000002579c3 */ /* 0x000e700000008800 */
[----:B------:R-:W-:Y:S05]  /*1550*/  BRA.U UP0, `(.L_x_18) ;  /* 0x0000000100347547 */ /* 0x000fea000b800000 */
[----:B------:R-:W2:Y:S01]  /*1560*/  S2R R2, SR_CgaCtaId ;  /* 0x0000000000027919 */ /* 0x000ea20000008800 */
[----:B------:R-:W-:-:S04]  /*1570*/  MOV R3, 0x400 ;  /* 0x0000040000037802 */ /* 0x000fc80000000f00 */
[----:B--2---:R-:W-:Y:S02]  /*1580*/  LEA R3, R2, R3, 0x18 ;  /* 0x0000000302037211 */ /* 0x004fe400078ec0ff */
[----:B------:R-:W-:-:S03]  /*1590*/  SHF.L.U32 R2, R8, 0x1f, RZ ;  /* 0x0000001f08027819 */ /* 0x000fc600000006ff */
[----:B------:R-:W-:-:S04]  /*15a0*/  IMAD R3, R10, 0x8, R3 ;  /* 0x000000080a037824 */ /* 0x000fc800078e0203 */
[----:B------:R-:W2:Y:S02]  /*15b0*/  SYNCS.PHASECHK.TRANS64.TRYWAIT P0, [R3+URZ+0xf0], R2 ;  /* 0x0000f002030075a7 */ /* 0x000ea400080011ff */
[----:B--2---:R-:W-:Y:S05]  /*15c0*/  @!P0 BRA `(.L_x_19) ;  /* 0x00000098007c8947 */ /* 0x004fea0003800000 */
.L_x_166:
[----:B------:R-:W-:Y:S01]  /*15d0*/  VIADD R10, R10, 0x1 ;  /* 0x000000010a0a7836 */ /* 0x000fe20000000000 */
[----:B------:R2:W-:Y:S04]  /*15e0*/  SYNCS.ARRIVE.TRANS64.A1T0 RZ, [R3+URZ+0xe0], RZ ;  /* 0x0000e0ff03ff79a7 */ /* 0x0005e800081000ff */
[----:B------:R-:W-:-:S04]  /*15f0*/  ISETP.NE.AND P0, PT, R10, 0x2, PT ;  /* 0x000000020a00780c */ /* 0x000fc80003f05270 */
[----:B------:R-:W-:Y:S02]  /*1600*/  SEL R10, R10, RZ, P0 ;  /* 0x000000ff0a0a7207 */ /* 0x000fe40000000000 */
[----:B--2---:R-:W-:-:S04]  /*1610*/  SEL R3, RZ, 0x1, P0 ;  /* 0x00000001ff037807 */ /* 0x004fc80000000000 */
[----:B------:R-:W-:-:S07]  /*1620*/  LOP3.LUT R8, R8, R3, RZ, 0x3c, !PT ;  /* 0x0000000308087212 */ /* 0x000fce00078e3cff */
.L_x_18:
[----:B------:R-:W-:Y:S01]  /*1630*/  UMOV UR4, 0x400 ;  /* 0x0000040000047882 */ /* 0x000fe20000000000 */
[----:B------:R-:W-:Y:S01]  /*1640*/  SHF.L.U32 R2, R15, 0x1f, RZ ;  /* 0x0000001f0f027819 */ /* 0x000fe200000006ff */
[----:B-1----:R-:W-:Y:S01]  /*1650*/  ULEA UR4, UR37, UR4, 0x18 ;  /* 0x0000000425047291 */ /* 0x002fe2000f8ec0ff */
[----:B------:R-:W-:Y:S01]  /*1660*/  R2UR UR35, R21 ;  /* 0x00000000152372ca */ /* 0x000fe200000e0000 */
[----:B------:R-:W-:Y:S01]  /*1670*/  UISETP.GE.U32.AND UP0, UPT, UR13, 0x7f, UPT ;  /* 0x0000007f0d00788c */ /* 0x000fe2000bf06070 */
[----:B------:R-:W-:Y:S01]  /*1680*/  R2UR UR19, R20 ;  /* 0x00000000141372ca */ /* 0x000fe200000e0000 */
[----:B------:R-:W-:Y:S01]  /*1690*/  ULEA UR8, UR6, UR4, 0x3 ;  /* 0x0000000406087291 */ /* 0x000fe2000f8e18ff */
[----:B------:R-:W-:-:S08]  /*16a0*/  UMOV UR29, URZ ;  /* 0x000000ff001d7c82 */ /* 0x000fd00008000000 */
[----:B------:R1:W2:Y:S01]  /*16b0*/  SYNCS.PHASECHK.TRANS64.TRYWAIT P0, [UR8+0x18], R2 ;  /* 0x00001802ff0075a7 */ /* 0x0002a20008001108 */
[----:B------:R-:W-:Y:S02]  /*16c0*/  USHF.L.U32 UR35, UR35, 0x7, URZ ;  /* 0x0000000723237899 */ /* 0x000fe400080006ff */
[----:B------:R-:W-:Y:S01]  /*16d0*/  USHF.L.U32 UR19, UR19, 0x7, URZ ;  /* 0x0000000713137899 */ /* 0x000fe200080006ff */
[----:B------:R-:W-:Y:S11]  /*16e0*/  BRA.U !UP0, `(.L_x_20) ;  /* 0x0000000108d47547 */ /* 0x000ff6000b800000 */
[----:B------:R-:W-:Y:S01]  /*16f0*/  UMOV UR21, URZ ;  /* 0x000000ff00157c82 */ /* 0x000fe20008000000 */
[----:B------:R-:W-:-:S05]  /*1700*/  UMOV UR42, UR6 ;  /* 0x00000006002a7c82 */ /* 0x000fca0008000000 */
.L_x_25:
[----:B-1----:R-:W-:Y:S01]  /*1710*/  ULEA UR33, UR42, UR4, 0x3 ;  /* 0x000000042a217291 */ /* 0x002fe2000f8e18ff */
[----:B--2---:R-:W-:Y:S01]  /*1720*/  @!P5 MOV R3, 0x10000 ;  /* 0x000100000003d802 */ /* 0x004fe20000000f00 */
[----:B--2---:R-:W-:Y:S10]  /*1730*/  @P0 BRA `(.L_x_21) ;  /* 0x00000000000c0947 */ /* 0x004ff40003800000 */
[----:B------:R-:W-:-:S04]  /*1740*/  SHF.L.U32 R5, R15, 0x1f, RZ ;  /* 0x0000001f0f057819 */ /* 0x000fc800000006ff */
[----:B------:R-:W2:Y:S02]  /*1750*/  SYNCS.PHASECHK.TRANS64.TRYWAIT P0, [UR33+0x18], R5 ;  /* 0x00001805ff0075a7 */ /* 0x000ea40008001121 */
[----:B--2---:R-:W-:Y:S05]  /*1760*/  @!P0 BRA `(.L_x_22) ;  /* 0x0000009800288947 */ /* 0x004fea0003800000 */
.L_x_21:
[----:B------:R2:W-:Y:S01]  /*1770*/  @!P5 SYNCS.ARRIVE.TRANS64 RZ, [UR33], R3 ;  /* 0x00000003ffffd9a7 */ /* 0x0005e20008000021 */
[----:B------:R-:W-:Y:S04]  /*1780*/  BSSY.RECONVERGENT B0, `(.L_x_23) ;  /* 0x0000003000007945 */ /* 0x000fe80003800200 */
[----:B------:R-:W-:Y:S05]  /*1790*/  @P4 BRA `(.L_x_24) ;  /* 0x0000000000044947 */ /* 0x000fea0003800000 */
[----:B------:R-:W-:Y:S05]  /*17a0*/  BPT.TRAP 0x1 ;  /* 0x000000040000795c */ /* 0x000fea0000300000 */
.L_x_24:
[----:B------:R-:W-:Y:S05]  /*17b0*/  BSYNC.RECONVERGENT B0 ;  /* 0x0000000000007941 */ /* 0x000fea0003800200 */
.L_x_23:
[----:B------:R-:W-:Y:S02]  /*17c0*/  UIADD3 UR6, UPT, UPT, UR42, 0x1, URZ ;  /* 0x000000012a067890 */ /* 0x000fe4000fffe0ff */
[----:B------:R-:W-:Y:S02]  /*17d0*/  UIADD3 UR40, UP1, UPT, UR22, 0x80, URZ ;  /* 0x0000008016287890 */ /* 0x000fe4000ff3e0ff */
[----:B------:R-:W-:Y:S02]  /*17e0*/  UISETP.NE.AND UP0, UPT, UR6, 0x3, UPT ;  /* 0x000000030600788c */ /* 0x000fe4000bf05270 */
[----:B------:R-:W-:Y:S02]  /*17f0*/  USHF.L.U32 UR34, UR21, 0x6, URZ ;  /* 0x0000000615227899 */ /* 0x000fe400080006ff */
[----:B------:R-:W-:Y:S02]  /*1800*/  USEL UR9, URZ, 0x1, UP0 ;  /* 0x00000001ff097887 */ /* 0x000fe40008000000 */
[----:B------:R-:W-:-:S02]  /*1810*/  USEL UR6, UR6, URZ, UP0 ;  /* 0x000000ff06067287 */ /* 0x000fc40008000000 */
[----:B------:R-:W-:Y:S02]  /*1820*/  UIADD3 UR38, UP0, UPT, UR22, 0x180, URZ ;  /* 0x0000018016267890 */ /* 0x000fe4000ff1e0ff */
[----:B------:R-:W-:Y:S01]  /*1830*/  ULEA UR8, UR6, UR4, 0x3 ;  /* 0x0000000406087291 */ /* 0x000fe2000f8e18ff */
[----:B------:R-:W-:Y:S01]  /*1840*/  LOP3.LUT R15, R15, UR9, RZ, 0x3c, !PT ;  /* 0x000000090f0f7c12 */ /* 0x000fe2000f8e3cff */
[----:B------:R-:W-:Y:S02]  /*1850*/  UIADD3.X UR41, UPT, UPT, URZ, UR23, URZ, UP1, !UPT ;  /* 0x00000017ff297290 */ /* 0x000fe40008ffe4ff */
[----:B------:R-:W-:Y:S01]  /*1860*/  UIADD3 UR26, UPT, UPT, UR34, 0x20, URZ ;  /* 0x00000020221a7890 */ /* 0x000fe2000fffe0ff */
[----:B-1----:R-:W-:Y:S01]  /*1870*/  SHF.L.U32 R2, R15, 0x1f, RZ ;  /* 0x0000001f0f027819 */ /* 0x002fe200000006ff */
[----:B------:R-:W-:Y:S01]  /*1880*/  UIADD3.X UR39, UPT, UPT, URZ, UR23, URZ, UP0, !UPT ;  /* 0x00000017ff277290 */ /* 0x000fe200087fe4ff */
[----:B------:R-:W-:Y:S02]  /*1890*/  UMOV UR30, 0x0 ;  /* 0x00000000001e7882 */ /* 0x000fe40000000000 */
[----:B------:R1:W1:Y:S01]  /*18a0*/  SYNCS.PHASECHK.TRANS64.TRYWAIT P0, [UR8+0x18], R2 ;  /* 0x00001802ff0075a7 */ /* 0x0002620008001108 */
[----:B------:R-:W-:Y:S01]  /*18b0*/  ULEA UR8, UR42, UR4, 0xf ;  /* 0x000000042a087291 */ /* 0x000fe2000f8e78ff */
[----:B------:R-:W-:Y:S01]  /*18c0*/  UMOV UR31, 0x10000000 ;  /* 0x10000000001f7882 */ /* 0x000fe20000000000 */
[----:B------:R-:W-:-:S02]  /*18d0*/  UMOV UR25, UR33 ;  /* 0x0000002100197c82 */ /* 0x000fc40008000000 */
[----:B------:R-:W-:Y:S02]  /*18e0*/  UIADD3 UR32, UPT, UPT, UR8, 0x8400, URZ ;  /* 0x0000840008207890 */ /* 0x000fe4000fffe0ff */
[----:B------:R-:W-:Y:S02]  /*18f0*/  UIADD3 UR24, UPT, UPT, UR8, 0xc400, URZ ;  /* 0x0000c40008187890 */ /* 0x000fe4000fffe0ff */
[----:B------:R-:W-:Y:S02]  /*1900*/  UIADD3 UR16, UPT, UPT, UR8, 0x20400, URZ ;  /* 0x0002040008107890 */ /* 0x000fe4000fffe0ff */
[----:B------:R-:W-:Y:S01]  /*1910*/  UIADD3 UR8, UPT, UPT, UR8, 0x24400, URZ ;  /* 0x0002440008087890 */ /* 0x000fe2000fffe0ff */
[----:B------:R-:W-:Y:S01]  /*1920*/  UMOV UR27, UR35 ;  /* 0x00000023001b7c82 */ /* 0x000fe20008000000 */
[----:B------:R-:W-:Y:S01]  /*1930*/  UMOV UR28, UR36 ;  /* 0x00000024001c7c82 */ /* 0x000fe20008000000 */
[----:B------:R-:W-:Y:S01]  /*1940*/  UMOV UR17, UR33 ;  /* 0x0000002100117c82 */ /* 0x000fe20008000000 */
[----:B------:R-:W-:Y:S01]  /*1950*/  UMOV UR20, UR36 ;  /* 0x0000002400147c82 */ /* 0x000fe20008000000 */
[----:B------:R-:W-:Y:S01]  /*1960*/  UMOV UR18, UR34 ;  /* 0x0000002200127c82 */ /* 0x000fe20008000000 */
[----:B------:R1:W-:Y:S01]  /*1970*/  UTMALDG.3D [UR32], [UR40], desc[UR30] ;  /* 0x00001e20280075b4 */ /* 0x0003e20008011000 */
[----:B------:R-:W-:Y:S01]  /*1980*/  UMOV UR11, UR19 ;  /* 0x00000013000b7c82 */ /* 0x000fe20008000000 */
[----:B------:R-:W-:Y:S01]  /*1990*/  UMOV UR12, UR36 ;  /* 0x00000024000c7c82 */ /* 0x000fe20008000000 */
[----:B------:R-:W-:Y:S01]  /*19a0*/  UMOV UR9, UR33 ;  /* 0x0000002100097c82 */ /* 0x000fe20008000000 */
[----:B------:R-:W-:Y:S01]  /*19b0*/  UMOV UR10, UR26 ;  /* 0x0000001a000a7c82 */ /* 0x000fe20008000000 */
[----:B------:R-:W-:Y:S01]  /*19c0*/  UIADD3 UR21, UPT, UPT, UR21, 0x1, URZ ;  /* 0x0000000115157890 */ /* 0x000fe2000fffe0ff */
[----:B------:R-:W-:Y:S01]  /*19d0*/  UMOV UR29, UR5 ;  /* 0x00000005001d7c82 */ /* 0x000fe20008000000 */
[----:B------:R1:W-:Y:S02]  /*19e0*/  UTMALDG.3D [UR24], [UR40], desc[UR30] ;  /* 0x00001e18280075b4 */ /* 0x0003e40008011000 */
[----:B------:R-:W-:Y:S01]  /*19f0*/  UISETP.NE.AND UP0, UPT, UR21, UR5, UPT ;  /* 0x000000051500728c */ /* 0x000fe2000bf05270 */
[----:B------:R-:W-:Y:S01]  /*1a00*/  UMOV UR42, UR6 ;  /* 0x00000006002a7c82 */ /* 0x000fe20008000000 */
[----:B------:R1:W-:Y:S01]  /*1a10*/  UTMALDG.3D [UR16], [UR38], desc[UR30] ;  /* 0x00001e10260075b4 */ /* 0x0003e20008011000 */
[----:B------:R1:W-:Y:S06]  /*1a20*/  UTMALDG.3D [UR8], [UR38], desc[UR30] ;  /* 0x00001e08260075b4 */ /* 0x0003ec0008011000 */
[----:B------:R-:W-:Y:S05]  /*1a30*/  BRA.U UP0, `(.L_x_25) ;  /* 0xfffffffd00347547 */ /* 0x000fea000b83ffff */
.L_x_20:
[----:B-1----:R-:W-:Y:S01]  /*1a40*/  ULEA UR8, UR6, UR4, 0x3 ;  /* 0x0000000406087291 */ /* 0x002fe2000f8e18ff */
[----:B------:R-:W-:Y:S01]  /*1a50*/  SHF.L.U32 R2, R15, 0x1f, RZ ;  /* 0x0000001f0f027819 */ /* 0x000fe200000006ff */
[----:B------:R-:W-:Y:S01]  /*1a60*/  @!P1 SYNCS.ARRIVE.TRANS64.A1T0 RZ, [UR4+0x78], RZ ;  /* 0x000078ffffff99a7 */ /* 0x000fe20008100004 */
[----:B------:R-:W-:-:S06]  /*1a70*/  UISETP.GT.AND UP0, UPT, UR15, UR14, UPT ;  /* 0x0000000e0f00728c */ /* 0x000fcc000bf04270 */
[----:B--2---:R1:W2:Y:S03]  /*1a80*/  SYNCS.PHASECHK.TRANS64.TRYWAIT P0, [UR8+0x18], R2 ;  /* 0x00001802ff0075a7 */ /* 0x0042a60008001108 */
[----:B------:R-:W-:Y:S05]  /*1a90*/  BRA.U !UP0, `(.L_x_26) ;  /* 0x0000000108d07547 */ /* 0x000fea000b800000 */
[----:B------:R-:W-:Y:S01]  /*1aa0*/  UIADD3 UR21, UPT, UPT, UR7, UR29, URZ ;  /* 0x0000001d07157290 */ /* 0x000fe2000fffe0ff */
[----:B------:R-:W-:-:S11]  /*1ab0*/  UMOV UR42, UR6 ;  /* 0x00000006002a7c82 */ /* 0x000fd60008000000 */
.L_x_31:
[----:B-1----:R-:W-:Y:S01]  /*1ac0*/  ULEA UR33, UR42, UR4, 0x3 ;  /* 0x000000042a217291 */ /* 0x002fe2000f8e18ff */
[----:B--2---:R-:W-:Y:S01]  /*1ad0*/  @!P5 MOV R3, 0x10000 ;  /* 0x000100000003d802 */ /* 0x004fe20000000f00 */
[----:B--2---:R-:W-:Y:S10]  /*1ae0*/  @P0 BRA `(.L_x_27) ;  /* 0x00000000000c0947 */ /* 0x004ff40003800000 */
[----:B------:R-:W-:-:S04]  /*1af0*/  SHF.L.U32 R5, R15, 0x1f, RZ ;  /* 0x0000001f0f057819 */ /* 0x000fc800000006ff */
[----:B------:R-:W2:Y:S02]  /*1b00*/  SYNCS.PHASECHK.TRANS64.TRYWAIT P0, [UR33+0x18], R5 ;  /* 0x00001805ff0075a7 */ /* 0x000ea40008001121 */
[----:B--2---:R-:W-:Y:S05]  /*1b10*/  @!P0 BRA `(.L_x_28) ;  /* 0x0000009400548947 */ /* 0x004fea0003800000 */
.L_x_27:
[----:B------:R2:W-:Y:S01]  /*1b20*/  @!P5 SYNCS.ARRIVE.TRANS64 RZ, [UR33], R3 ;  /* 0x00000003ffffd9a7 */ /* 0x0005e20008000021 */
[----:B------:R-:W-:Y:S04]  /*1b30*/  BSSY.RECONVERGENT B0, `(.L_x_29) ;  /* 0x0000003000007945 */ /* 0x000fe80003800200 */
[----:B------:R-:W-:Y:S05]  /*1b40*/  @P4 BRA `(.L_x_30) ;  /* 0x0000000000044947 */ /* 0x000fea0003800000 */
[----:B------:R-:W-:Y:S05]  /*1b50*/  BPT.TRAP 0x1 ;  /* 0x000000040000795c */ /* 0x000fea0000300000 */
.L_x_30:
[----:B------:R-:W-:Y:S05]  /*1b60*/  BSYNC.RECONVERGENT B0 ;  /* 0x0000000000007941 */ /* 0x000fea0003800200 */
.L_x_29:
        /* <DEDUP_REMOVED lines=31> */
[----:B------:R-:W-:Y:S01]  /*1d60*/  UMOV UR10, UR26 ;  /* 0x0000001a000a7c82 */ /* 0x000fe20008000000 */
[----:B------:R-:W-:Y:S01]  /*1d70*/  UIADD3 UR29, UPT, UPT, UR29, 0x1, URZ ;  /* 0x000000011d1d7890 */ /* 0x000fe2000fffe0ff */
[----:B------:R1:W-:Y:S01]  /*1d80*/  UTMALDG.3D [UR24], [UR40], desc[UR30] ;  /* 0x00001e18280075b4 */ /* 0x0003e20008011000 */
[----:B------:R-:W-:-:S02]  /*1d90*/  UMOV UR42, UR6 ;  /* 0x00000006002a7c82 */ /* 0x000fc40008000000 */
[----:B------:R-:W-:Y:S01]  /*1da0*/  UISETP.NE.AND UP0, UPT, UR29, UR21, UPT ;  /* 0x000000151d00728c */ /* 0x000fe2000bf05270 */
[----:B------:R1:W-:Y:S01]  /*1db0*/  UTMALDG.3D [UR16], [UR38], desc[UR30] ;  /* 0x00001e10260075b4 */ /* 0x0003e20008011000 */
[----:B------:R1:W-:Y:S07]  /*1dc0*/  UTMALDG.3D [UR8], [UR38], desc[UR30] ;  /* 0x00001e08260075b4 */ /* 0x0003ee0008011000 */
[----:B------:R-:W-:Y:S05]  /*1dd0*/  BRA.U UP0, `(.L_x_31) ;  /* 0xfffffffd00387547 */ /* 0x000fea000b83ffff */
.L_x_26:
[----:B-1----:R-:W-:Y:S01]  /*1de0*/  LEA R2, R14, UR4, 0x3 ;  /* 0x000000040e027c11 */ /* 0x002fe2000f8e18ff */
[----:B------:R-:W-:Y:S01]  /*1df0*/  NOP ;  /* 0x0000000000007918 */ /* 0x000fe20000000000 */
[----:B--2---:R-:W-:Y:S02]  /*1e00*/  SHF.L.U32 R3, R12, 0x1f, RZ ;  /* 0x0000001f0c037819 */ /* 0x004fe400000006ff */
[----:B------:R-:W-:Y:S02]  /*1e10*/  LEA R4, R14, UR4, 0x4 ;  /* 0x000000040e047c11 */ /* 0x000fe4000f8e20ff */
[----:B------:R-:W1:Y:S02]  /*1e20*/  SYNCS.PHASECHK.TRANS64.TRYWAIT P0, [R2+URZ+0x80], R3 ;  /* 0x00008003020075a7 */ /* 0x000e6400080011ff */
[----:B-1----:R-:W-:Y:S05]  /*1e30*/  @!P0 BRA `(.L_x_32) ;  /* 0x0000009000a48947 */ /* 0x002fea0003800000 */
.L_x_169:
[----:B------:R-:W2:Y:S01]  /*1e40*/  LDS.128 R4, [R4+0x110] ;  /* 0x0001100004047984 */ /* 0x000ea20000000c00 */
[----:B---3--:R-:W-:Y:S01]  /*1e50*/  ISETP.GE.AND P0, PT, R26, 0x1, PT ;  /* 0x000000011a00780c */ /* 0x008fe20003f06270 */
[----:B-1----:R-:W-:Y:S01]  /*1e60*/  VIADD R2, R2, 0x90 ;  /* 0x0000009002027836 */ /* 0x002fe20000000000 */
[----:B------:R-:W-:Y:S01]  /*1e70*/  @!PT LDS RZ, [RZ] ;  /* 0x00000000fffff984 */ /* 0x000fe20000000800 */
[----:B------:R-:W-:Y:S01]  /*1e80*/  @!PT LDS RZ, [RZ] ;  /* 0x00000000fffff984 */ /* 0x000fe20000000800 */
[----:B------:R-:W-:Y:S01]  /*1e90*/  @!PT LDS RZ, [RZ] ;  /* 0x00000000fffff984 */ /* 0x000fe20000000800 */
[----:B------:R-:W-:Y:S01]  /*1ea0*/  @!PT LDS RZ, [RZ] ;  /* 0x00000000fffff984 */ /* 0x000fe20000000800 */
[----:B------:R1:W-:Y:S06]  /*1eb0*/  MEMBAR.ALL.CTA ;  /* 0x0000000000007992 */ /* 0x0003ec0000008000 */
[----:B-1----:R-:W1:Y:S01]  /*1ec0*/  FENCE.VIEW.ASYNC.S ;  /* 0x00000000000073c6 */ /* 0x002e620000000000 */
[----:B------:R-:W-:-:S04]  /*1ed0*/  PRMT R2, RZ, 0x654, R2 ;  /* 0x00000654ff027816 */ /* 0x000fc80000000002 */
[----:B-1----:R1:W-:Y:S01]  /*1ee0*/  SYNCS.ARRIVE.TRANS64.RED.A1T0 RZ, [R2+URZ], RZ ;  /* 0x000000ff02ff79a7 */ /* 0x0023e200081004ff */
[----:B--2---:R-:W-:-:S13]  /*1ef0*/  LOP3.LUT P2, RZ, R6, 0x1, RZ, 0xc0, !PT ;  /* 0x0000000106ff7812 */ /* 0x004fda000784c0ff */
[----:B------:R-:W-:Y:S01]  /*1f00*/  @P2 SHF.R.U32.HI R3, RZ, 0x10, R5 ;  /* 0x00000010ff032819 */ /* 0x000fe20000011605 */
[----:B------:R-:W-:Y:S01]  /*1f10*/  VOTEU.ANY UP0, P2 ;  /* 0x0000000000ff7886 */ /* 0x000fe20001000100 */
[----:B------:R-:W-:Y:S02]  /*1f20*/  @P2 MOV R13, R4 ;  /* 0x00000004000d2202 */ /* 0x000fe40000000f00 */
[----:B------:R-:W-:Y:S02]  /*1f30*/  @P2 R2UR.BROADCAST UR8, R3 ;  /* 0x00000000030822ca */ /* 0x000fe400008e0000 */
[----:B------:R-:W-:-:S11]  /*1f40*/  @P2 LOP3.LUT R11, R5, 0xffff, RZ, 0xc0, !PT ;  /* 0x0000ffff050b2812 */ /* 0x000fd600078ec0ff */
[----:B------:R-:W-:Y:S01]  /*1f50*/  @UP0 UMOV UR36, UR8 ;  /* 0x0000000800240c82 */ /* 0x000fe20008000000 */
[----:B-1----:R-:W-:Y:S05]  /*1f60*/  @!P0 BRA `(.L_x_33) ;  /* 0x0000000000b88947 */ /* 0x002fea0003800000 */
[----:B------:R-:W4:Y:S01]  /*1f70*/  LDC.64 R4, c[0x0][0xb18] ;  /* 0x0002c600ff047b82 */ /* 0x000f220000000a00 */
[----:B------:R-:W-:-:S07]  /*1f80*/  ISETP.NE.AND P3, PT, R26, 0x1, PT ;  /* 0x000000011a00780c */ /* 0x000fce0003f65270 */
[----:B------:R-:W1:Y:S08]  /*1f90*/  LDC.64 R6, c[0x0][0xb10] ;  /* 0x0002c400ff067b82 */ /* 0x000e700000000a00 */
[----:B------:R-:W2:Y:S08]  /*1fa0*/  LDC R16, c[0x0][0xb20] ;  /* 0x0002c800ff107b82 */ /* 0x000eb00000000800 */
[----:B------:R-:W3:Y:S01]  /*1fb0*/  LDC R18, c[0x0][0xb0c] ;  /* 0x0002c300ff127b82 */ /* 0x000ee20000000800 */
[----:B----4-:R-:W-:Y:S01]  /*1fc0*/  IMAD.HI.U32 R17, R0, R5, RZ ;  /* 0x0000000500117227 */ /* 0x010fe200078e00ff */
[----:B------:R-:W-:-:S03]  /*1fd0*/  ISETP.NE.AND P0, PT, R4, 0x1, PT ;  /* 0x000000010400780c */ /* 0x000fc60003f05270 */
[----:B------:R-:W-:-:S03]  /*1fe0*/  IMAD.HI.U32 R5, R11, R5, RZ ;  /* 0x000000050b057227 */ /* 0x000fc600078e00ff */
[----:B------:R-:W4:Y:S01]  /*1ff0*/  LDC.64 R2, c[0x0][0xb28] ;  /* 0x0002ca00ff027b82 */ /* 0x000f220000000a00 */
[----:B-1----:R-:W-:-:S04]  /*2000*/  IMAD.HI.U32 R20, R9, R6, RZ ;  /* 0x0000000609147227 */ /* 0x002fc800078e00ff */
[----:B------:R-:W-:Y:S01]  /*2010*/  IMAD.HI.U32 R22, R13, R6, RZ ;  /* 0x000000060d167227 */ /* 0x000fe200078e00ff */
[----:B------:R-:W-:Y:S02]  /*2020*/  SHF.R.U32.HI R20, RZ, R7, R20 ;  /* 0x00000007ff147219 */ /* 0x000fe40000011614 */
[-C--:B--2---:R-:W-:Y:S02]  /*2030*/  SHF.R.U32.HI R17, RZ, R16.reuse, R17 ;  /* 0x00000010ff117219 */ /* 0x084fe40000011611 */
[----:B------:R-:W-:Y:S02]  /*2040*/  SHF.R.U32.HI R16, RZ, R16, R5 ;  /* 0x00000010ff107219 */ /* 0x000fe40000011605 */
[----:B------:R-:W-:Y:S02]  /*2050*/  SEL R17, R0, R17, !P0 ;  /* 0x0000001100117207 */ /* 0x000fe40004000000 */
[----:B------:R-:W-:Y:S02]  /*2060*/  SHF.R.U32.HI R22, RZ, R7, R22 ;  /* 0x00000007ff167219 */ /* 0x000fe40000011616 */
[----:B---3--:R-:W-:-:S02]  /*2070*/  ISETP.NE.AND P1, PT, R18, 0x1, PT ;  /* 0x000000011200780c */ /* 0x008fc40003f25270 */
[----:B------:R-:W-:Y:S02]  /*2080*/  SEL R5, R11, R16, !P0 ;  /* 0x000000100b057207 */ /* 0x000fe40004000000 */
[----:B------:R-:W-:Y:S02]  /*2090*/  SEL R19, R9, R20, !P1 ;  /* 0x0000001409137207 */ /* 0x000fe40004800000 */
[----:B------:R-:W-:Y:S01]  /*20a0*/  SEL R7, R13, R22, !P1 ;  /* 0x000000160d077207 */ /* 0x000fe20004800000 */
[----:B----4-:R-:W-:-:S04]  /*20b0*/  IMAD.HI.U32 R20, R17, R2, RZ ;  /* 0x0000000211147227 */ /* 0x010fc800078e00ff */
[----:B------:R-:W-:Y:S01]  /*20c0*/  IMAD.HI.U32 R6, R19, R2, RZ ;  /* 0x0000000213067227 */ /* 0x000fe200078e00ff */
[----:B------:R-:W-:-:S04]  /*20d0*/  @P3 SHF.R.U32.HI R17, RZ, R3, R20 ;  /* 0x00000003ff113219 */ /* 0x000fc80000011614 */
        /* <DEDUP_REMOVED lines=8> */
[----:B------:R-:W-:-:S04]  /*2160*/  @!P0 IMAD.HI.U32 R16, R7, R2, RZ ;  /* 0x0000000207108227 */ /* 0x000fc800078e00ff */
[----:B------:R-:W-:Y:S01]  /*2170*/  IMAD.MOV R2, RZ, RZ, -R6 ;  /* 0x000000ffff027224 */ /* 0x000fe200078e0a06 */
[----:B------:R-:W-:-:S03]  /*2180*/  @!P0 SHF.R.U32.HI R16, RZ, R3, R16 ;  /* 0x00000003ff108219 */ /* 0x000fc60000011610 */
[----:B------:R-:W-:Y:S01]  /*2190*/  IMAD R2, R26, R2, R5 ;  /* 0x000000021a027224 */ /* 0x000fe200078e0205 */
[----:B------:R-:W-:Y:S02]  /*21a0*/  @!P0 SEL R3, R7, R16, !P3 ;  /* 0x0000001007038207 */ /* 0x000fe40005800000 */
[----:B------:R-:W-:-:S03]  /*21b0*/  IADD3 R16, PT, PT, -R5, RZ, RZ ;  /* 0x000000ff05107210 */ /* 0x000fc60007ffe1ff */
[--C-:B------:R-:W-:Y:S02]  /*21c0*/  @!P0 IMAD.IADD R6, R6, 0x1, -R3.reuse ;  /* 0x0000000106068824 */ /* 0x100fe400078e0a03 */
[----:B------:R-:W-:Y:S01]  /*21d0*/  @!P0 IMAD R3, R2, R19, R3 ;  /* 0x0000001302038224 */ /* 0x000fe200078e0203 */
[----:B------:R-:W-:Y:S01]  /*21e0*/  IADD3 R2, PT, PT, -R7, RZ, RZ ;  /* 0x000000ff07027210 */ /* 0x000fe20007ffe1ff */
[----:B------:R-:W-:Y:S02]  /*21f0*/  @!P0 IMAD R5, R26, R6, R7 ;  /* 0x000000061a058224 */ /* 0x000fe400078e0207 */
[----:B------:R-:W-:Y:S02]  /*2200*/  IMAD R11, R4, R16, R11 ;  /* 0x00000010040b7224 */ /* 0x000fe400078e020b */
[----:B------:R-:W-:Y:S02]  /*2210*/  @!P0 IMAD.MOV.U32 R7, RZ, RZ, R3 ;  /* 0x000000ffff078224 */ /* 0x000fe400078e0003 */
[----:B------:R-:W-:-:S02]  /*2220*/  IMAD R2, R18, R2, R13 ;  /* 0x0000000212027224 */ /* 0x000fc400078e020d */
[----:B------:R-:W-:Y:S02]  /*2230*/  IMAD R11, R5, R4, R11 ;  /* 0x00000004050b7224 */ /* 0x000fe400078e020b */
[----:B------:R-:W-:Y:S02]  /*2240*/  IMAD R13, R7, R18, R2 ;  /* 0x00000012070d7224 */ /* 0x000fe400078e0202 */
.L_x_33:
[----:B------:R-:W1:Y:S02]  /*2250*/  LDCU UR8, c[0x0][0xb30] ;  /* 0x00016600ff0877ac */ /* 0x000e640008000800 */
[----:B-1----:R-:W-:-:S09]  /*2260*/  UISETP.NE.AND UP0, UPT, UR8, 0x1, UPT ;  /* 0x000000010800788c */ /* 0x002fd2000bf05270 */
[----:B------:R-:W-:Y:S05]  /*2270*/  BRA.U UP0, `(.L_x_34) ;  /* 0x0000000100407547 */ /* 0x000fea000b800000 */
[----:B------:R-:W1:Y:S08]  /*2280*/  LDC.64 R4, c[0x0][0xb10] ;  /* 0x0002c400ff047b82 */ /* 0x000e700000000a00 */
[----:B------:R-:W2:Y:S08]  /*2290*/  LDC.64 R2, c[0x0][0xb18] ;  /* 0x0002c600ff027b82 */ /* 0x000eb00000000a00 */
[----:B------:R-:W3:Y:S08]  /*22a0*/  LDC R6, c[0x0][0xb20] ;  /* 0x0002c800ff067b82 */ /* 0x000ef00000000800 */
[----:B------:R-:W4:Y:S01]  /*22b0*/  LDC R16, c[0x0][0xb0c] ;  /* 0x0002c300ff107b82 */ /* 0x000f220000000800 */
[----:B-1----:R-:W-:-:S05]  /*22c0*/  IMAD.HI.U32 R4, R13, R4, RZ ;  /* 0x000000040d047227 */ /* 0x002fca00078e00ff */
[----:B------:R-:W-:Y:S01]  /*22d0*/  SHF.R.U32.HI R4, RZ, R5, R4 ;  /* 0x00000005ff047219 */ /* 0x000fe20000011604 */
[----:B--2---:R-:W-:Y:S01]  /*22e0*/  IMAD.HI.U32 R3, R11, R3, RZ ;  /* 0x000000030b037227 */ /* 0x004fe200078e00ff */
[----:B------:R-:W-:-:S04]  /*22f0*/  ISETP.NE.AND P0, PT, R2, 0x1, PT ;  /* 0x000000010200780c */ /* 0x000fc80003f05270 */
[----:B---3--:R-:W-:-:S04]  /*2300*/  SHF.R.U32.HI R6, RZ, R6, R3 ;  /* 0x00000006ff067219 */ /* 0x008fc80000011603 */
[----:B------:R-:W-:Y:S02]  /*2310*/  SEL R3, R11, R6, !P0 ;  /* 0x000000060b037207 */ /* 0x000fe40004000000 */
[----:B----4-:R-:W-:-:S04]  /*2320*/  ISETP.NE.AND P1, PT, R16, 0x1, PT ;  /* 0x000000011000780c */ /* 0x010fc80003f25270 */
[----:B------:R-:W-:-:S05]  /*2330*/  SEL R4, R13, R4, !P1 ;  /* 0x000000040d047207 */ /* 0x000fca0004800000 */
[----:B------:R-:W-:Y:S02]  /*2340*/  IMAD.IADD R5, R3, 0x1, -R4 ;  /* 0x0000000103057824 */ /* 0x000fe400078e0a04 */
[----:B------:R-:W-:Y:S02]  /*2350*/  IMAD.IADD R3, R4, 0x1, -R3 ;  /* 0x0000000104037824 */ /* 0x000fe400078e0a03 */
[----:B------:R-:W-:Y:S02]  /*2360*/  IMAD R13, R5, R16, R13 ;  /* 0x00000010050d7224 */ /* 0x000fe400078e020d */
[----:B------:R-:W-:-:S07]  /*2370*/  IMAD R11, R3, R2, R11 ;  /* 0x00000002030b7224 */ /* 0x000fce00078e020b */
.L_x_34:
[----:B------:R-:W-:Y:S01]  /*2380*/  VIADD R14, R14, 0x1 ;  /* 0x000000010e0e7836 */ /* 0x000fe20000000000 */
[----:B------:R-:W-:Y:S01]  /*2390*/  PLOP3.LUT P1, PT, PT, PT, PT, 0x80, 0x8 ;  /* 0x000000000008781c */ /* 0x000fe20003f2f070 */
[----:B------:R-:W-:Y:S02]  /*23a0*/  IMAD.IADD R21, R13, 0x1, R68 ;  /* 0x000000010d157824 */ /* 0x000fe400078e0244 */
[----:B------:R-:W-:Y:S01]  /*23b0*/  IMAD.IADD R20, R11, 0x1, R66 ;  /* 0x000000010b147824 */ /* 0x000fe200078e0242 */
[----:B------:R-:W-:-:S04]  /*23c0*/  ISETP.NE.AND P0, PT, R14, 0x2, PT ;  /* 0x000000020e00780c */ /* 0x000fc80003f05270 */
[----:B------:R-:W-:Y:S02]  /*23d0*/  SEL R3, RZ, 0x1, P0 ;  /* 0x00000001ff037807 */ /* 0x000fe40000000000 */
[----:B------:R-:W-:Y:S02]  /*23e0*/  SEL R14, R14, RZ, P0 ;  /* 0x000000ff0e0e7207 */ /* 0x000fe40000000000 */
[----:B------:R-:W-:Y:S01]  /*23f0*/  LOP3.LUT R12, R12, R3, RZ, 0x3c, !PT ;  /* 0x000000030c0c7212 */ /* 0x000fe200078e3cff */
[----:B------:R-:W-:Y:S06]  /*2400*/  @P2 BRA `(.L_x_35) ;  /* 0xfffffff000482947 */ /* 0x000fec000383ffff */
[----:B------:R-:W-:Y:S01]  /*2410*/  UIADD3 UR4, UPT, UPT, UR4, 0x18, URZ ;  /* 0x0000001804047890 */ /* 0x000fe2000fffe0ff */
[----:B------:R-:W-:-:S03]  /*2420*/  SHF.L.U32 R3, R15, 0x1f, RZ ;  /* 0x0000001f0f037819 */ /* 0x000fc600000006ff */
[----:B------:R-:W-:-:S09]  /*2430*/  ULEA UR5, UR6, UR4, 0x3 ;  /* 0x0000000406057291 */ /* 0x000fd2000f8e18ff */
[----:B------:R-:W1:Y:S02]  /*2440*/  SYNCS.PHASECHK.TRANS64.TRYWAIT P0, [UR5], R3 ;  /* 0x00000003ff0075a7 */ /* 0x000e640008001105 */
[----:B-1----:R-:W-:Y:S05]  /*2450*/  @!P0 BRA `(.L_x_36) ;  /* 0x0000008c00308947 */ /* 0x002fea0003800000 */
.L_x_171:
[----:B------:R-:W-:-:S04]  /*2460*/  UIADD3 UR6, UPT, UPT, UR6, 0x1, URZ ;  /* 0x0000000106067890 */ /* 0x000fc8000fffe0ff */
[----:B------:R-:W-:-:S04]  /*2470*/  UISETP.NE.AND UP0, UPT, UR6, 0x3, UPT ;  /* 0x000000030600788c */ /* 0x000fc8000bf05270 */
[----:B------:R-:W-:Y:S02]  /*2480*/  USEL UR7, URZ, 0x1, UP0 ;  /* 0x00000001ff077887 */ /* 0x000fe40008000000 */
[----:B------:R-:W-:-:S04]  /*2490*/  USEL UR6, UR6, URZ, UP0 ;  /* 0x000000ff06067287 */ /* 0x000fc80008000000 */
[----:B------:R-:W-:Y:S01]  /*24a0*/  ULEA UR5, UR6, UR4, 0x3 ;  /* 0x0000000406057291 */ /* 0x000fe2000f8e18ff */
[----:B------:R-:W-:-:S04]  /*24b0*/  LOP3.LUT R15, R15, UR7, RZ, 0x3c, !PT ;  /* 0x000000070f0f7c12 */ /* 0x000fc8000f8e3cff */
[----:B-1----:R-:W-:-:S04]  /*24c0*/  SHF.L.U32 R3, R15, 0x1f, RZ ;  /* 0x0000001f0f037819 */ /* 0x002fc800000006ff */
[----:B------:R-:W1:Y:S02]  /*24d0*/  SYNCS.PHASECHK.TRANS64.TRYWAIT P0, [UR5], R3 ;  /* 0x00000003ff0075a7 */ /* 0x000e640008001105 */
[----:B-1----:R-:W-:Y:S05]  /*24e0*/  @!P0 BRA `(.L_x_37) ;  /* 0x0000008c00248947 */ /* 0x002fea0003800000 */
.L_x_173:
[----:B------:R-:W-:-:S04]  /*24f0*/  UIADD3 UR6, UPT, UPT, UR6, 0x1, URZ ;  /* 0x0000000106067890 */ /* 0x000fc8000fffe0ff */
[----:B------:R-:W-:-:S04]  /*2500*/  UISETP.NE.AND UP0, UPT, UR6, 0x3, UPT ;  /* 0x000000030600788c */ /* 0x000fc8000bf05270 */
[----:B------:R-:W-:Y:S02]  /*2510*/  USEL UR5, URZ, 0x1, UP0 ;  /* 0x00000001ff057887 */ /* 0x000fe40008000000 */
[----:B------:R-:W-:-:S04]  /*2520*/  USEL UR6, UR6, URZ, UP0 ;  /* 0x000000ff06067287 */ /* 0x000fc80008000000 */
[----:B------:R-:W-:Y:S01]  /*2530*/  ULEA UR6, UR6, UR4, 0x3 ;  /* 0x0000000406067291 */ /* 0x000fe2000f8e18ff */
[----:B-1----:R-:W-:-:S04]  /*2540*/  LOP3.LUT R3, R15, UR5, RZ, 0x3c, !PT ;  /* 0x000000050f037c12 */ /* 0x002fc8000f8e3cff */
[----:B------:R-:W-:Y:S01]  /*2550*/  SHF.L.U32 R3, R3, 0x1f, RZ ;  /* 0x0000001f03037819 */ /* 0x000fe200000006ff */
[----:B----4-:R-:W-:-:S07]  /*2560*/  IMAD.U32 R0, RZ, RZ, UR6 ;  /* 0x00000006ff007e24 */ /* 0x010fce000f8e00ff */
.L_x_38:
[----:B-1----:R1:W2:Y:S02]  /*2570*/  SYNCS.PHASECHK.TRANS64.TRYWAIT P0, [R0+URZ], R3 ;  /* 0x00000003000075a7 */ /* 0x0022a400080011ff */
[----:B--2---:R-:W-:Y:S05]  /*2580*/  @!P0 NANOSLEEP.SYNCS 0x989680 ;  /* 0x009896800000895d */ /* 0x004fea0003900000 */
[----:B------:R-:W2:Y:S02]  /*2590*/  @!P0 SYNCS.PHASECHK.TRANS64 P0, [R0+URZ], R3 ;  /* 0x00000003000085a7 */ /* 0x000ea400080010ff */
[----:B--2---:R-:W-:Y:S05]  /*25a0*/  @P0 EXIT ;  /* 0x000000000000094d */ /* 0x004fea0003800000 */
[----:B------:R-:W-:Y:S05]  /*25b0*/  BRA `(.L_x_38) ;  /* 0xfffffffc00ec7947 */ /* 0x000fea000383ffff */
.L_x_17:
[----:B------:R-:W-:-:S04]  /*25c0*/  UISETP.NE.AND UP1, UPT, UR37, URZ, UPT ;  /* 0x000000ff2500728c */ /* 0x000fc8000bf25270 */
[----:B------:R-:W-:-:S09]  /*25d0*/  UISETP.NE.OR UP1, UPT, UR8, 0x1, UP1 ;  /* 0x000000010800788c */ /* 0x000fd20008f25670 */
[----:B------:R-:W-:Y:S05]  /*25e0*/  BRA.U UP1, `(.L_x_39) ;  /* 0x0000000501487547 */ /* 0x000fea000b800000 */
[----:B------:R-:W-:Y:S01]  /*25f0*/  ISETP.NE.AND P2, PT, R2, RZ, PT ;  /* 0x000000ff0200720c */ /* 0x000fe20003f45270 */
[----:B------:R-:W-:Y:S01]  /*2600*/  IMAD.MOV.U32 R12, RZ, RZ, 0x1 ;  /* 0x00000001ff0c7424 */ /* 0x000fe200078e00ff */
[----:B------:R-:W-:Y:S02]  /*2610*/  CS2R R10, SRZ ;  /* 0x00000000000a7805 */ /* 0x000fe4000001ff00 */
[----:B------:R-:W-:Y:S01]  /*2620*/  CS2R R8, SRZ ;  /* 0x0000000000087805 */ /* 0x000fe2000001ff00 */
[----:B------:R-:W-:Y:S01]  /*2630*/  UMOV UR4, 0x400 ;  /* 0x0000040000047882 */ /* 0x000fe20000000000 */
[----:B------:R-:W-:Y:S01]  /*2640*/  UMOV UR6, URZ ;  /* 0x000000ff00067c82 */ /* 0x000fe20008000000 */
[----:B------:R-:W-:-:S12]  /*2650*/  ULEA UR37, UR37, UR4, 0x18 ;  /* 0x0000000425257291 */ /* 0x000fd8000f8ec0ff */
.L_x_43:
[----:B------:R-:W-:Y:S02]  /*2660*/  LEA R0, R8, UR37, 0x3 ;  /* 0x0000002508007c11 */ /* 0x000fe4000f8e18ff */
[----:B------:R-:W-:-:S03]  /*2670*/  SHF.L.U32 R5, R9, 0x1f, RZ ;  /* 0x0000001f09057819 */ /* 0x000fc600000006ff */
[----:B------:R-:W-:Y:S01]  /*2680*/  VIADD R4, R0, 0xf0 ;  /* 0x000000f000047836 */ /* 0x000fe20000000000 */
[----:B------:R-:W1:Y:S02]  /*2690*/  SYNCS.PHASECHK.TRANS64.TRYWAIT P0, [R0+URZ+0xe0], R5 ;  /* 0x0000e005000075a7 */ /* 0x000e6400080011ff */
[----:B-1----:R-:W-:Y:S05]  /*26a0*/  @!P0 BRA `(.L_x_40) ;  /* 0x0000008800cc8947 */ /* 0x002fea0003800000 */
.L_x_174:
[----:B------:R-:W-:Y:S01]  /*26b0*/  ULEA UR5, UR6, UR37, 0x3 ;  /* 0x0000002506057291 */ /* 0x000fe2000f8e18ff */
[----:B------:R-:W-:Y:S02]  /*26c0*/  PRMT R4, RZ, 0x654, R4 ;  /* 0x00000654ff047816 */ /* 0x000fe40000000004 */
[----:B-1----:R-:W-:Y:S01]  /*26d0*/  SHF.L.U32 R5, R12, 0x1f, RZ ;  /* 0x0000001f0c057819 */ /* 0x002fe200000006ff */
[----:B------:R-:W-:Y:S01]  /*26e0*/  UIADD3 UR4, UPT, UPT, UR5, 0x80, URZ ;  /* 0x0000008005047890 */ /* 0x000fe2000fffe0ff */
[----:B------:R1:W-:Y:S05]  /*26f0*/  SYNCS.ARRIVE.TRANS64.RED.A1T0 RZ, [R4+URZ], RZ ;  /* 0x000000ff04ff79a7 */ /* 0x0003ea00081004ff */
[----:B------:R-:W-:Y:S01]  /*2700*/  IMAD.U32 R7, RZ, RZ, UR4 ;  /* 0x00000004ff077e24 */ /* 0x000fe2000f8e00ff */
[----:B------:R-:W2:Y:S04]  /*2710*/  SYNCS.PHASECHK.TRANS64.TRYWAIT P0, [UR5+0x90], R5 ;  /* 0x00009005ff0075a7 */ /* 0x000ea80008001105 */
[----:B------:R-:W-:Y:S01]  /*2720*/  PRMT R6, R2, 0x654, R7 ;  /* 0x0000065402067816 */ /* 0x000fe20000000007 */
[----:B-1----:R-:W-:Y:S01]  /*2730*/  @!P2 IMAD.MOV.U32 R4, RZ, RZ, 0x10 ;  /* 0x00000010ff04a424 */ /* 0x002fe200078e00ff */
[----:B--2---:R-:W-:Y:S06]  /*2740*/  @!P0 BRA `(.L_x_41) ;  /* 0x0000008800b88947 */ /* 0x004fec0003800000 */
.L_x_176:
[----:B------:R-:W-:Y:S01]  /*2750*/  ULEA UR4, UR6, UR37, 0x4 ;  /* 0x0000002506047291 */ /* 0x000fe2000f8e20ff */
[----:B------:R-:W-:Y:S01]  /*2760*/  SEL R3, R6, R3, !P2 ;  /* 0x0000000306037207 */ /* 0x000fe20005000000 */
[----:B------:R-:W-:Y:S01]  /*2770*/  UIADD3 UR5, UPT, UPT, UR5, 0x80, URZ ;  /* 0x0000008005057890 */ /* 0x000fe2000fffe0ff */
[----:B-1----:R-:W-:Y:S01]  /*2780*/  LEA R0, R11, UR37, 0x3 ;  /* 0x000000250b007c11 */ /* 0x002fe2000f8e18ff */
[----:B------:R-:W-:Y:S01]  /*2790*/  UIADD3 UR4, UPT, UPT, UR4, 0x110, URZ ;  /* 0x0000011004047890 */ /* 0x000fe2000fffe0ff */
[----:B------:R-:W-:Y:S01]  /*27a0*/  SHF.L.U32 R5, R10, 0x1f, RZ ;  /* 0x0000001f0a057819 */ /* 0x000fe200000006ff */
[----:B------:R1:W-:Y:S01]  /*27b0*/  @!P2 SYNCS.ARRIVE.TRANS64.RED RZ, [R3+URZ], R4 ;  /* 0x0000000403ffa9a7 */ /* 0x0003e200080004ff */
[----:B------:R-:W-:Y:S01]  /*27c0*/  UIADD3 UR6, UPT, UPT, UR6, 0x1, URZ ;  /* 0x0000000106067890 */ /* 0x000fe2000fffe0ff */
[----:B------:R-:W-:-:S03]  /*27d0*/  VIADD R8, R8, 0x1 ;  /* 0x0000000108087836 */ /* 0x000fc60000000000 */
[----:B------:R-:W-:Y:S02]  /*27e0*/  UISETP.NE.AND UP0, UPT, UR6, 0x2, UPT ;  /* 0x000000020600788c */ /* 0x000fe4000bf05270 */
[----:B------:R-:W-:Y:S06]  /*27f0*/  UGETNEXTWORKID.BROADCAST [UR4], [UR5] ;  /* 0x00000000040073ca */ /* 0x000fec0008000100 */
[----:B------:R-:W-:Y:S01]  /*2800*/  USEL UR4, URZ, 0x1, UP0 ;  /* 0x00000001ff047887 */ /* 0x000fe20008000000 */
[----:B------:R-:W-:Y:S01]  /*2810*/  ISETP.NE.AND P0, PT, R8, 0x2, PT ;  /* 0x000000020800780c */ /* 0x000fe20003f05270 */
[----:B------:R-:W-:Y:S01]  /*2820*/  USEL UR6, UR6, URZ, UP0 ;  /* 0x000000ff06067287 */ /* 0x000fe20008000000 */
[----:B------:R-:W2:Y:S03]  /*2830*/  SYNCS.PHASECHK.TRANS64.TRYWAIT P1, [R0+URZ+0x80], R5 ;  /* 0x00008005000075a7 */ /* 0x000ea600080211ff */
[----:B------:R-:W-:Y:S01]  /*2840*/  LOP3.LUT R12, R12, UR4, RZ, 0x3c, !PT ;  /* 0x000000040c0c7c12 */ /* 0x000fe2000f8e3cff */
[----:B-12---:R-:W-:Y:S07]  /*2850*/  @!P1 BRA `(.L_x_42) ;  /* 0x00000088008c9947 */ /* 0x006fee0003800000 */
.L_x_177:
[C---:B------:R-:W-:Y:S01]  /*2860*/  LEA R4, R11.reuse, UR37, 0x4 ;  /* 0x000000250b047c11 */ /* 0x040fe2000f8e20ff */
[----:B-1----:R-:W-:Y:S01]  /*2870*/  VIADD R0, R0, 0x90 ;  /* 0x0000009000007836 */ /* 0x002fe20000000000 */
[----:B------:R-:W-:Y:S01]  /*2880*/  SEL R8, R8, RZ, P0 ;  /* 0x000000ff08087207 */ /* 0x000fe20000000000 */
[----:B------:R-:W-:-:S03]  /*2890*/  VIADD R11, R11, 0x1 ;  /* 0x000000010b0b7836 */ /* 0x000fc60000000000 */
[----:B------:R-:W1:Y:S01]  /*28a0*/  LDS.128 R4, [R4+0x110] ;  /* 0x0001100004047984 */ /* 0x000e620000000c00 */
[----:B------:R-:W-:Y:S02]  /*28b0*/  PRMT R0, RZ, 0x654, R0 ;  /* 0x00000654ff007816 */ /* 0x000fe40000000000 */
[C---:B------:R-:W-:Y:S01]  /*28c0*/  ISETP.NE.AND P1, PT, R11.reuse, 0x2, PT ;  /* 0x000000020b00780c */ /* 0x040fe20003f25270 */
[----:B------:R-:W-:Y:S01]  /*28d0*/  @!PT LDS RZ, [RZ] ;  /* 0x00000000fffff984 */ /* 0x000fe20000000800 */
[----:B------:R-:W-:Y:S01]  /*28e0*/  @!PT LDS RZ, [RZ] ;  /* 0x00000000fffff984 */ /* 0x000fe20000000800 */
[----:B------:R-:W-:Y:S01]  /*28f0*/  @!PT LDS RZ, [RZ] ;  /* 0x00000000fffff984 */ /* 0x000fe20000000800 */
[----:B------:R-:W-:Y:S01]  /*2900*/  @!PT LDS RZ, [RZ] ;  /* 0x00000000fffff984 */ /* 0x000fe20000000800 */
[----:B------:R2:W-:Y:S06]  /*2910*/  MEMBAR.ALL.CTA ;  /* 0x0000000000007992 */ /* 0x0005ec0000008000 */
[----:B--2---:R-:W2:Y:S01]  /*2920*/  FENCE.VIEW.ASYNC.S ;  /* 0x00000000000073c6 */ /* 0x004ea20000000000 */
[----:B------:R-:W-:Y:S01]  /*2930*/  SEL R11, R11, RZ, P1 ;  /* 0x000000ff0b0b7207 */ /* 0x000fe20000800000 */
[----:B--2---:R2:W-:Y:S01]  /*2940*/  SYNCS.ARRIVE.TRANS64.RED.A1T0 RZ, [R0+URZ], RZ ;  /* 0x000000ff00ff79a7 */ /* 0x0045e200081004ff */
[----:B-1----:R-:W-:-:S02]  /*2950*/  LOP3.LUT P3, RZ, R6, 0x1, RZ, 0xc0, !PT ;  /* 0x0000000106ff7812 */ /* 0x002fc4000786c0ff */
[----:B------:R-:W-:-:S04]  /*2960*/  SEL R5, RZ, 0x1, P1 ;  /* 0x00000001ff057807 */ /* 0x000fc80000800000 */
[----:B------:R-:W-:Y:S02]  /*2970*/  LOP3.LUT R10, R10, R5, RZ, 0x3c, !PT ;  /* 0x000000050a0a7212 */ /* 0x000fe400078e3cff */
[----:B--2---:R-:W-:-:S04]  /*2980*/  SEL R0, RZ, 0x1, P0 ;  /* 0x00000001ff007807 */ /* 0x004fc80000000000 */
[----:B------:R-:W-:Y:S01]  /*2990*/  LOP3.LUT R9, R9, R0, RZ, 0x3c, !PT ;  /* 0x0000000009097212 */ /* 0x000fe200078e3cff */
[----:B------:R-:W-:Y:S06]  /*29a0*/  @P3 BRA `(.L_x_43) ;  /* 0xfffffffc002c3947 */ /* 0x000fec000383ffff */
[----:B------:R-:W-:Y:S01]  /*29b0*/  ULEA UR5, UR6, UR37, 0x3 ;  /* 0x0000002506057291 */ /* 0x000fe2000f8e18ff */
[----:B------:R-:W-:-:S08]  /*29c0*/  SHF.L.U32 R3, R12, 0x1f, RZ ;  /* 0x0000001f0c037819 */ /* 0x000fd000000006ff */
[----:B------:R-:W1:Y:S02]  /*29d0*/  SYNCS.PHASECHK.TRANS64 P0, [UR5+0x90], R3 ;  /* 0x00009003ff0075a7 */ /* 0x000e640008001005 */
[----:B-1----:R-:W-:Y:S05]  /*29e0*/  @P0 BRA `(.L_x_44) ;  /* 0x0000000000080947 */ /* 0x002fea0003800000 */
[----:B------:R-:W1:Y:S02]  /*29f0*/  SYNCS.PHASECHK.TRANS64.TRYWAIT P0, [UR5+0x90], R3 ;  /* 0x00009003ff0075a7 */ /* 0x000e640008001105 */
[----:B-1----:R-:W-:Y:S05]  /*2a00*/  @!P0 BRA `(.L_x_45) ;  /* 0x0000008800348947 */ /* 0x002fea0003800000 */
.L_x_44:
[----:B------:R-:W-:-:S04]  /*2a10*/  UIADD3 UR4, UPT, UPT, UR6, 0x1, URZ ;  /* 0x0000000106047890 */ /* 0x000fc8000fffe0ff */
[----:B------:R-:W-:-:S04]  /*2a20*/  UISETP.NE.AND UP0, UPT, UR4, 0x2, UPT ;  /* 0x000000020400788c */ /* 0x000fc8000bf05270 */
[----:B------:R-:W-:Y:S02]  /*2a30*/  USEL UR7, URZ, 0x1, UP0 ;  /* 0x00000001ff077887 */ /* 0x000fe40008000000 */
[----:B------:R-:W-:-:S04]  /*2a40*/  USEL UR4, UR4, URZ, UP0 ;  /* 0x000000ff04047287 */ /* 0x000fc80008000000 */
[----:B------:R-:W-:Y:S01]  /*2a50*/  ULEA UR4, UR4, UR37, 0x3 ;  /* 0x0000002504047291 */ /* 0x000fe2000f8e18ff */
[----:B-1----:R-:W-:-:S04]  /*2a60*/  LOP3.LUT R3, R12, UR7, RZ, 0x3c, !PT ;  /* 0x000000070c037c12 */ /* 0x002fc8000f8e3cff */
[----:B------:R-:W-:-:S04]  /*2a70*/  SHF.L.U32 R0, R3, 0x1f, RZ ;  /* 0x0000001f03007819 */ /* 0x000fc800000006ff */
[----:B------:R-:W1:Y:S02]  /*2a80*/  SYNCS.PHASECHK.TRANS64 P0, [UR4+0x90], R0 ;  /* 0x00009000ff0075a7 */ /* 0x000e640008001004 */
[----:B-1----:R-:W-:Y:S05]  /*2a90*/  @P0 EXIT ;  /* 0x000000000000094d */ /* 0x002fea0003800000 */
[----:B------:R-:W-:Y:S02]  /*2aa0*/  SHF.L.U32 R3, R3, 0x1f, RZ ;  /* 0x0000001f03037819 */ /* 0x000fe400000006ff */
[----:B------:R-:W-:-:S07]  /*2ab0*/  MOV R0, UR4 ;  /* 0x0000000400007c02 */ /* 0x000fce0008000f00 */
.L_x_46:
[----:B-1----:R1:W2:Y:S02]  /*2ac0*/  SYNCS.PHASECHK.TRANS64.TRYWAIT P0, [R0+URZ+0x90], R3 ;  /* 0x00009003000075a7 */ /* 0x0022a400080011ff */
[----:B--2---:R-:W-:Y:S05]  /*2ad0*/  @!P0 NANOSLEEP.SYNCS 0x989680 ;  /* 0x009896800000895d */ /* 0x004fea0003900000 */
[----:B------:R-:W2:Y:S02]  /*2ae0*/  @!P0 SYNCS.PHASECHK.TRANS64 P0, [R0+URZ+0x90], R3 ;  /* 0x00009003000085a7 */ /* 0x000ea400080010ff */
[----:B--2---:R-:W-:Y:S05]  /*2af0*/  @P0 EXIT ;  /* 0x000000000000094d */ /* 0x004fea0003800000 */
[----:B------:R-:W-:Y:S05]  /*2b00*/  BRA `(.L_x_46) ;  /* 0xfffffffc00ec7947 */ /* 0x000fea000383ffff */
.L_x_39:
[----:B------:R-:W-:-:S09]  /*2b10*/  UISETP.NE.AND UP1, UPT, UR8, URZ, UPT ;  /* 0x000000ff0800728c */ /* 0x000fd2000bf25270 */
[----:B------:R-:W-:Y:S05]  /*2b20*/  BRA.U UP1, `(.L_x_47) ;  /* 0x0000001101247547 */ /* 0x000fea000b800000 */
[----:B------:R-:W-:Y:S01]  /*2b30*/  UMOV UR4, 0x40 ;  /* 0x0000004000047882 */ /* 0x000fe20000000000 */
[----:B------:R-:W-:Y:S01]  /*2b40*/  NOP ;  /* 0x0000000000007918 */ /* 0x000fe20000000000 */
[----:B------:R-:W-:Y:S01]  /*2b50*/  ULEA UR4, UR37, UR4, 0x18 ;  /* 0x0000000425047291 */ /* 0x000fe2000f8ec0ff */
[----:B------:R-:W-:Y:S02]  /*2b60*/  UMOV UR5, 0x400 ;  /* 0x0000040000057882 */ /* 0x000fe40000000000 */
[----:B------:R-:W-:-:S06]  /*2b70*/  ULEA UR37, UR37, UR5, 0x18 ;  /* 0x0000000525257291 */ /* 0x000fcc000f8ec0ff */
[----:B------:R-:W1:Y:S02]  /*2b80*/  LDS.U8 R0, [UR4+0x1c] ;  /* 0x00001c04ff007984 */ /* 0x000e640008000000 */
[----:B-1----:R-:W-:-:S13]  /*2b90*/  ISETP.NE.AND P0, PT, R0, RZ, PT ;  /* 0x000000ff0000720c */ /* 0x002fda0003f05270 */
[----:B------:R-:W-:Y:S05]  /*2ba0*/  @P0 BRA `(.L_x_48) ;  /* 0x0000000000580947 */ /* 0x000fea0003800000 */
[----:B------:R-:W-:-:S13]  /*2bb0*/  ELECT P0, URZ, PT ;  /* 0x0000000000ff782f */ /* 0x000fda0003800000 */
[----:B------:R-:W-:Y:S05]  /*2bc0*/  @!P0 BRA `(.L_x_49) ;  /* 0x0000000000608947 */ /* 0x000fea0003800000 */
[----:B------:R-:W-:Y:S01]  /*2bd0*/  UMOV UR5, 0x10 ;  /* 0x0000001000057882 */ /* 0x000fe20000000000 */
[----:B------:R-:W-:Y:S01]  /*2be0*/  HFMA2 R0, -RZ, RZ, 0, 5.9604644775390625e-08 ;  /* 0x00000001ff007431 */ /* 0x000fe200000001ff */
[----:B------:R-:W-:-:S03]  /*2bf0*/  MOV R2, 0xffff ;  /* 0x0000ffff00027802 */ /* 0x000fc60000000f00 */
[----:B------:R-:W-:Y:S04]  /*2c00*/  DEPBAR.LE SB1, 0x36 ;  /* 0x00009d800000791a */ /* 0x000fe80000000000 */
[----:B------:R-:W1:Y:S02]  /*2c10*/  UTCATOMSWS.FIND_AND_SET.ALIGN UP0, UR5, UR5 ;  /* 0x00000005000575e3 */ /* 0x000e640008000800 */
[----:B-1----:R-:W-:Y:S01]  /*2c20*/  MOV R3, UR5 ;  /* 0x0000000500037c02 */ /* 0x002fe20008000f00 */
[----:B------:R-:W-:Y:S06]  /*2c30*/  BRA.U UP0, `(.L_x_50) ;  /* 0x0000000100187547 */ /* 0x000fec000b800000 */
.L_x_51:
[----:B------:R-:W-:Y:S05]  /*2c40*/  NANOSLEEP 0x64 ;  /* 0x000000640000795d */ /* 0x000fea0003800000 */
[----:B------:R-:W-:-:S05]  /*2c50*/  UMOV UR5, 0x10 ;  /* 0x0000001000057882 */ /* 0x000fca0000000000 */
[----:B------:R-:W-:Y:S04]  /*2c60*/  DEPBAR.LE SB1, 0x36 ;  /* 0x00009d800000791a */ /* 0x000fe80000000000 */
[----:B------:R-:W1:Y:S02]  /*2c70*/  UTCATOMSWS.FIND_AND_SET.ALIGN UP0, UR5, UR5 ;  /* 0x00000005000575e3 */ /* 0x000e640008000800 */
[----:B-1----:R-:W-:Y:S01]  /*2c80*/  MOV R3, UR5 ;  /* 0x0000000500037c02 */ /* 0x002fe20008000f00 */
[----:B------:R-:W-:Y:S05]  /*2c90*/  BRA.U !UP0, `(.L_x_51) ;  /* 0xfffffffd08e87547 */ /* 0x000fea000b83ffff */
.L_x_50:
[-C--:B------:R-:W-:Y:S02]  /*2ca0*/  SHF.L.U32 R2, R2, R3.reuse, RZ ;  /* 0x0000000302027219 */ /* 0x080fe400000006ff */
[----:B------:R-:W-:Y:S01]  /*2cb0*/  SHF.L.U32 R0, R0, R3, RZ ;  /* 0x0000000300007219 */ /* 0x000fe200000006ff */
[----:B------:R-:W-:Y:S02]  /*2cc0*/  IMAD.SHL.U32 R3, R3, 0x20, RZ ;  /* 0x0000002003037824 */ /* 0x000fe400078e00ff */
[----:B------:R1:W-:Y:S04]  /*2cd0*/  ATOMS.OR RZ, [UR4+0x14], R2 ;  /* 0x00001402ffff798c */ /* 0x0003e8000b000004 */
[----:B------:R1:W-:Y:S04]  /*2ce0*/  ATOMS.OR RZ, [UR4+0x18], R0 ;  /* 0x00001800ffff798c */ /* 0x0003e8000b000004 */
[----:B------:R1:W-:Y:S01]  /*2cf0*/  STS [UR37+0x130], R3 ;  /* 0x00013003ff007988 */ /* 0x0003e20008000825 */
[----:B------:R-:W-:Y:S05]  /*2d00*/  BRA `(.L_x_49) ;  /* 0x0000000000107947 */ /* 0x000fea0003800000 */
.L_x_48:
[----:B------:R-:W-:Y:S02]  /*2d10*/  MOV R0, 0xffffffff ;  /* 0xffffffff00007802 */ /* 0x000fe40000000f00 */
[----:B------:R-:W-:-:S03]  /*2d20*/  MOV R2, 0x2d50 ;  /* 0x00002d5000027802 */ /* 0x000fc60000000f00 */
[----:B------:R1:W-:Y:S04]  /*2d30*/  STS [UR37+0x130], R0 ;  /* 0x00013000ff007988 */ /* 0x0003e80008000825 */
[----:B-1-3-5:R-:W-:Y:S05]  /*2d40*/  CALL.REL.NOINC `($__internal_1_$__cuda_sm10x_tcgen05_guardrail_trap_phase_invalid_during_alloc) ;  /* 0x00000090002c7944 */ /* 0x02afea0003c00000 */
.L_x_49:
[----:B------:R-:W-:Y:S05]  /*2d50*/  WARPSYNC.ALL ;  /* 0x0000000000007948 */ /* 0x000fea0003800000 */
[----:B------:R-:W2:Y:S01]  /*2d60*/  S2UR UR5, SR_CgaCtaId ;  /* 0x00000000000579c3 */ /* 0x000ea20000008800 */
[----:B------:R-:W-:Y:S01]  /*2d70*/  UMOV UR4, 0x400 ;  /* 0x0000040000047882 */ /* 0x000fe20000000000 */
[----:B------:R-:W-:-:S06]  /*2d80*/  NOP ;  /* 0x0000000000007918 */ /* 0x000fcc0000000000 */
[----:B------:R-:W-:Y:S06]  /*2d90*/  BAR.ARV 0x6, 0xa0 ;  /* 0x0182800000007b1d */ /* 0x000fec0000002000 */
[----:B------:R-:W4:Y:S01]  /*2da0*/  LDCU UR7, c[0x0][0x38c] ;  /* 0x00007180ff0777ac */ /* 0x000f220008000800 */
[----:B------:R-:W-:Y:S01]  /*2db0*/  IMAD.MOV.U32 R11, RZ, RZ, 0x1 ;  /* 0x00000001ff0b7424 */ /* 0x000fe200078e00ff */
[----:B------:R-:W-:Y:S01]  /*2dc0*/  CS2R R8, SRZ ;  /* 0x0000000000087805 */ /* 0x000fe2000001ff00 */
[----:B------:R-:W-:Y:S01]  /*2dd0*/  IMAD.MOV.U32 R10, RZ, RZ, RZ ;  /* 0x000000ffff0a7224 */ /* 0x000fe200078e00ff */
[----:B------:R-:W3:Y:S01]  /*2de0*/  LDCU UR6, c[0x0][0x38c] ;  /* 0x00007180ff0677ac */ /* 0x000ee20008000800 */
[----:B------:R-:W-:Y:S01]  /*2df0*/  UMOV UR15, URZ ;  /* 0x000000ff000f7c82 */ /* 0x000fe20008000000 */
[----:B------:R-:W-:Y:S01]  /*2e00*/  UMOV UR14, URZ ;  /* 0x000000ff000e7c82 */ /* 0x000fe20008000000 */
[----:B--2---:R-:W-:Y:S01]  /*2e10*/  ULEA UR5, UR5, UR4, 0x18 ;  /* 0x0000000405057291 */ /* 0x004fe2000f8ec0ff */
[----:B------:R-:W-:Y:S01]  /*2e20*/  UMOV UR32, 0x0 ;  /* 0x0000000000207882 */ /* 0x000fe20000000000 */
[----:B------:R-:W-:-:S02]  /*2e30*/  UMOV UR33, 0x8200910 ;  /* 0x0820091000217882 */ /* 0x000fc40000000000 */
[----:B------:R-:W-:Y:S02]  /*2e40*/  UIADD3 UR9, UPT, UPT, UR5, 0x8400, URZ ;  /* 0x0000840005097890 */ /* 0x000fe4000fffe0ff */
[----:B------:R-:W-:Y:S02]  /*2e50*/  UIADD3 UR10, UPT, UPT, UR5, 0x20400, URZ ;  /* 0x00020400050a7890 */ /* 0x000fe4000fffe0ff */
[----:B----4-:R-:W-:Y:S01]  /*2e60*/  UIADD3 UR7, UPT, UPT, UR7, 0x3f, URZ ;  /* 0x0000003f07077890 */ /* 0x010fe2000fffe0ff */
[----:B-1----:R-:W1:Y:S01]  /*2e70*/  LDS R0, [UR5+0x130] ;  /* 0x00013005ff007984 */ /* 0x002e620008000800 */
[----:B------:R-:W-:Y:S02]  /*2e80*/  USHF.R.U32.HI UR9, URZ, 0x4, UR9 ;  /* 0x00000004ff097899 */ /* 0x000fe40008011609 */
[----:B------:R-:W-:Y:S02]  /*2e90*/  USHF.R.S32.HI UR4, URZ, 0x1f, UR7 ;  /* 0x0000001fff047899 */ /* 0x000fe40008011407 */
[----:B------:R-:W-:-:S02]  /*2ea0*/  USHF.R.U32.HI UR10, URZ, 0x4, UR10 ;  /* 0x00000004ff0a7899 */ /* 0x000fc4000801160a */
[----:B------:R-:W-:Y:S02]  /*2eb0*/  ULEA.HI UR4, UR4, UR7, URZ, 0x6 ;  /* 0x0000000704047291 */ /* 0x000fe4000f8f30ff */
[----:B------:R-:W-:Y:S02]  /*2ec0*/  ULOP3.LUT UR9, UR9, 0x3fff, URZ, 0xc0, !UPT ;  /* 0x00003fff09097892 */ /* 0x000fe4000f8ec0ff */
[----:B------:R-:W-:Y:S02]  /*2ed0*/  USHF.R.S32.HI UR4, URZ, 0x6, UR4 ;  /* 0x00000006ff047899 */ /* 0x000fe40008011404 */
[----:B------:R-:W-:Y:S02]  /*2ee0*/  ULOP3.LUT UR10, UR10, 0x3fff, URZ, 0xc0, !UPT ;  /* 0x00003fff0a0a7892 */ /* 0x000fe4000f8ec0ff */
[----:B------:R-:W-:Y:S01]  /*2ef0*/  UISETP.LT.AND UP0, UPT, UR4, 0x1, UPT ;  /* 0x000000010400788c */ /* 0x000fe2000bf01270 */
[----:B------:R-:W-:Y:S01]  /*2f00*/  UMOV UR30, 0x0 ;  /* 0x00000000001e7882 */ /* 0x000fe20000000000 */
[----:B------:R-:W-:-:S02]  /*2f10*/  UMOV UR31, 0x8200910 ;  /* 0x08200910001f7882 */ /* 0x000fc40000000000 */
[----:B------:R-:W-:Y:S01]  /*2f20*/  USEL UR8, UR4, 0x1, !UP0 ;  /* 0x0000000104087887 */ /* 0x000fe2000c000000 */
[----:B------:R-:W-:Y:S01]  /*2f30*/  UMOV UR28, 0x0 ;  /* 0x00000000001c7882 */ /* 0x000fe20000000000 */
[----:B------:R-:W-:Y:S01]  /*2f40*/  UMOV UR29, 0x8200910 ;  /* 0x08200910001d7882 */ /* 0x000fe20000000000 */
[----:B------:R-:W-:Y:S01]  /*2f50*/  UMOV UR26, 0x0 ;  /* 0x00000000001a7882 */ /* 0x000fe20000000000 */
[----:B------:R-:W-:Y:S01]  /*2f60*/  UMOV UR27, 0x8200910 ;  /* 0x08200910001b7882 */ /* 0x000fe20000000000 */
[----:B------:R-:W-:Y:S01]  /*2f70*/  UMOV UR24, 0x0 ;  /* 0x0000000000187882 */ /* 0x000fe20000000000 */
[----:B------:R-:W-:Y:S01]  /*2f80*/  UMOV UR25, 0x8200910 ;  /* 0x0820091000197882 */ /* 0x000fe20000000000 */
[----:B------:R-:W-:Y:S01]  /*2f90*/  UMOV UR22, 0x0 ;  /* 0x0000000000167882 */ /* 0x000fe20000000000 */
[----:B------:R-:W-:Y:S01]  /*2fa0*/  UMOV UR23, 0x8200910 ;  /* 0x0820091000177882 */ /* 0x000fe20000000000 */
[----:B------:R-:W-:Y:S02]  /*2fb0*/  ULOP3.LUT UR9, UR9, 0x10000, URZ, 0xfc, !UPT ;  /* 0x0001000009097892 */ /* 0x000fe4000f8efcff */
[----:B------:R-:W-:-:S02]  /*2fc0*/  ULOP3.LUT UR10, UR10, 0x10000, URZ, 0xfc, !UPT ;  /* 0x000100000a0a7892 */ /* 0x000fc4000f8efcff */
[----:B------:R-:W-:Y:S02]  /*2fd0*/  UIADD3 UR8, UPT, UPT, -UR8, URZ, URZ ;  /* 0x000000ff08087290 */ /* 0x000fe4000fffe1ff */
[----:B---3--:R-:W-:Y:S01]  /*2fe0*/  UISETP.GE.AND UP3, UPT, UR6, 0x1, UPT ;  /* 0x000000010600788c */ /* 0x008fe2000bf66270 */
[----:B------:R-:W-:Y:S01]  /*2ff0*/  UMOV UR20, 0x0 ;  /* 0x0000000000147882 */ /* 0x000fe20000000000 */
[----:B------:R-:W-:Y:S01]  /*3000*/  UMOV UR21, 0x8200910 ;  /* 0x0820091000157882 */ /* 0x000fe20000000000 */
[----:B------:R-:W-:Y:S01]  /*3010*/  UMOV UR18, 0x0 ;  /* 0x0000000000127882 */ /* 0x000fe20000000000 */
[----:B-1----:R-:W-:Y:S01]  /*3020*/  R2UR UR16, R0 ;  /* 0x00000000001072ca */ /* 0x002fe200000e0000 */
[----:B------:R-:W-:-:S14]  /*3030*/  UMOV UR19, 0x8200910 ;  /* 0x0820091000137882 */ /* 0x000fdc0000000000 */
.L_x_58:
[----:B------:R-:W-:Y:S02]  /*3040*/  LEA R0, R10, UR5, 0x3 ;  /* 0x000000050a007c11 */ /* 0x000fe4000f8e18ff */
[----:B------:R-:W-:Y:S02]  /*3050*/  SHF.L.U32 R5, R9, 0x1f, RZ ;  /* 0x0000001f09057819 */ /* 0x000fe400000006ff */
[----:B------:R-:W-:Y:S01]  /*3060*/  PLOP3.LUT P0, PT, PT, PT, UP3, 0x80, 0x8 ;  /* 0x000000000008781c */ /* 0x000fe20003f0f038 */
[----:B------:R-:W-:Y:S01]  /*3070*/  VIADD R3, R0, 0x90 ;  /* 0x0000009000037836 */ /* 0x000fe20000000000 */
[----:B-1----:R-:W1:Y:S02]  /*3080*/  SYNCS.PHASECHK.TRANS64.TRYWAIT P1, [R0+URZ+0x80], R5 ;  /* 0x00008005000075a7 */ /* 0x002e6400080211ff */
[----:B-1-3--:R-:W-:Y:S09]  /*3090*/  @!P1 BRA `(.L_x_52) ;  /* 0x0000008000a89947 */ /* 0x00aff20003800000 */
.L_x_179:
[----:B------:R-:W-:Y:S01]  /*30a0*/  LEA R4, R10, UR5, 0x4 ;  /* 0x000000050a047c11 */ /* 0x000fe2000f8e20ff */
[----:B------:R-:W-:Y:S01]  /*30b0*/  @UP3 ULEA UR7, UR14, UR5, 0x3 ;  /* 0x000000050e073291 */ /* 0x000fe2000f8e18ff */
[----:B------:R-:W-:Y:S01]  /*30c0*/  PLOP3.LUT P2, PT, PT, PT, PT, 0x80, 0x8 ;  /* 0x000000000008781c */ /* 0x000fe20003f4f070 */
[----:B------:R-:W-:Y:S01]  /*30d0*/  ULEA UR6, UR15, UR5, 0x3 ;  /* 0x000000050f067291 */ /* 0x000fe2000f8e18ff */
[----:B------:R-:W-:Y:S02]  /*30e0*/  PRMT R3, RZ, 0x654, R3 ;  /* 0x00000654ff037816 */ /* 0x000fe40000000003 */
[----:B-1----:R-:W1:Y:S01]  /*30f0*/  LDS.128 R4, [R4+0x110] ;  /* 0x0001100004047984 */ /* 0x002e620000000c00 */
[----:B------:R-:W-:Y:S02]  /*3100*/  @P0 SHF.L.U32 R2, R8, 0x1f, RZ ;  /* 0x0000001f08020819 */ /* 0x000fe400000006ff */
[----:B------:R-:W-:Y:S01]  /*3110*/  SHF.L.U32 R0, R11, 0x1f, RZ ;  /* 0x0000001f0b007819 */ /* 0x000fe200000006ff */
[----:B------:R-:W-:Y:S01]  /*3120*/  @!PT LDS RZ, [RZ] ;  /* 0x00000000fffff984 */ /* 0x000fe20000000800 */
[----:B------:R-:W-:Y:S01]  /*3130*/  @!PT LDS RZ, [RZ] ;  /* 0x00000000fffff984 */ /* 0x000fe20000000800 */
[----:B------:R-:W-:Y:S01]  /*3140*/  @!PT LDS RZ, [RZ] ;  /* 0x00000000fffff984 */ /* 0x000fe20000000800 */
[----:B------:R-:W-:Y:S01]  /*3150*/  @!PT LDS RZ, [RZ] ;  /* 0x00000000fffff984 */ /* 0x000fe20000000800 */
[----:B------:R2:W-:Y:S06]  /*3160*/  MEMBAR.ALL.CTA ;  /* 0x0000000000007992 */ /* 0x0005ec0000008000 */
[----:B--2---:R-:W2:Y:S02]  /*3170*/  FENCE.VIEW.ASYNC.S ;  /* 0x00000000000073c6 */ /* 0x004ea40000000000 */
[----:B--2---:R2:W-:Y:S01]  /*3180*/  SYNCS.ARRIVE.TRANS64.RED.A1T0 RZ, [R3+URZ], RZ ;  /* 0x000000ff03ff79a7 */ /* 0x0045e200081004ff */
[----:B------:R2:W3:Y:S01]  /*3190*/  @P0 SYNCS.PHASECHK.TRANS64.TRYWAIT P2, [UR7], R2 ;  /* 0x00000002ff0005a7 */ /* 0x0004e20008041107 */
[----:B------:R-:W-:Y:S01]  /*31a0*/  ULEA UR7, UR15, UR16, 0x7 ;  /* 0x000000100f077291 */ /* 0x000fe2000f8e38ff */
[----:B-1----:R-:W-:Y:S01]  /*31b0*/  LOP3.LUT P1, RZ, R6, 0x1, RZ, 0xc0, !PT ;  /* 0x0000000106ff7812 */ /* 0x002fe2000782c0ff */
[----:B------:R-:W1:Y:S02]  /*31c0*/  SYNCS.PHASECHK.TRANS64.TRYWAIT P0, [UR6+0xc0], R0 ;  /* 0x0000c000ff0075a7 */ /* 0x000e640008001106 */
[----:B-123--:R-:W-:Y:S10]  /*31d0*/  @!P0 BRA `(.L_x_53) ;  /* 0x00000080006c8947 */ /* 0x00eff40003800000 */
.L_x_181:
[----:B------:R-:W-:Y:S01]  /*31e0*/  IADD3 R10, PT, PT, R10, 0x1, RZ ;  /* 0x000000010a0a7810 */ /* 0x000fe20007ffe0ff */
[----:B------:R-:W-:Y:S06]  /*31f0*/  BRA.U !UP3, `(.L_x_54) ;  /* 0x000000050b107547 */ /* 0x000fec000b800000 */
[----:B------:R-:W-:Y:S01]  /*3200*/  UPLOP3.LUT UP4, UPT, UPT, UPT, UPT, 0x40, 0x4 ;  /* 0x000000000004789c */ /* 0x000fe20003f8e870 */
[----:B------:R-:W-:Y:S01]  /*3210*/  UMOV UR13, UR8 ;  /* 0x00000008000d7c82 */ /* 0x000fe20008000000 */
[----:B------:R-:W-:Y:S01]  /*3220*/  UMOV UR12, UR4 ;  /* 0x00000004000c7c82 */ /* 0x000fe20008000000 */
[----:B------:R-:W-:-:S08]  /*3230*/  UMOV UR17, UR14 ;  /* 0x0000000e00117c82 */ /* 0x000fd00008000000 */
.L_x_57:
[----:B------:R-:W-:Y:S02]  /*3240*/  UIADD3 UR13, UPT, UPT, UR13, 0x1, URZ ;  /* 0x000000010d0d7890 */ /* 0x000fe4000fffe0ff */
[----:B--2---:R-:W-:Y:S02]  /*3250*/  ULEA UR11, UR17, UR5, 0x3 ;  /* 0x00000005110b7291 */ /* 0x004fe4000f8e18ff */
[----:B------:R-:W-:Y:S01]  /*3260*/  UISETP.NE.AND UP0, UPT, UR13, URZ, UPT ;  /* 0x000000ff0d00728c */ /* 0x000fe2000bf05270 */
[----:B---3--:R-:W-:Y:S10]  /*3270*/  @P2 BRA `(.L_x_55) ;  /* 0x00000000000c2947 */ /* 0x008ff40003800000 */
[----:B-1----:R-:W-:Y:S04]  /*3280*/  SHF.L.U32 R3, R8, 0x1f, RZ ;  /* 0x0000001f08037819 */ /* 0x002fe800000006ff */
[----:B------:R-:W1:Y:S02]  /*3290*/  SYNCS.PHASECHK.TRANS64.TRYWAIT P0, [UR11], R3 ;  /* 0x00000003ff0075a7 */ /* 0x000e64000800110b */
[----:B-1----:R-:W-:Y:S05]  /*32a0*/  @!P0 BRA `(.L_x_56) ;  /* 0x0000008000508947 */ /* 0x002fea0003800000 */
.L_x_55:
[----:B------:R-:W-:Y:S01]  /*32b0*/  UISETP.NE.AND UP1, UPT, UR12, 0x1, UPT ;  /* 0x000000010c00788c */ /* 0x000fe2000bf25270 */
[----:B------:R-:W-:Y:S01]  /*32c0*/  PLOP3.LUT P2, PT, PT, PT, PT, 0x80, 0x8 ;  /* 0x000000000008781c */ /* 0x000fe20003f4f070 */
[----:B------:R-:W-:Y:S02]  /*32d0*/  UIADD3 UR14, UPT, UPT, UR17, 0x1, URZ ;  /* 0x00000001110e7890 */ /* 0x000fe4000fffe0ff */
[----:B------:R-:W-:Y:S02]  /*32e0*/  ULEA UR64, UR17, UR10, 0xb ;  /* 0x0000000a11407291 */ /* 0x000fe4000f8e58ff */
[----:B------:R-:W-:Y:S01]  /*32f0*/  UISETP.NE.AND UP2, UPT, UR14, 0x3, UPT ;  /* 0x000000030e00788c */ /* 0x000fe2000bf45270 */
[----:B------:R-:W-:Y:S01]  /*3300*/  PLOP3.LUT P0, PT, PT, PT, UP1, 0x80, 0x8 ;  /* 0x000000000008781c */ /* 0x000fe20003f0f018 */
[----:B------:R-:W-:Y:S02]  /*3310*/  ULEA UR62, UR17, UR9, 0xb ;  /* 0x00000009113e7291 */ /* 0x000fe4000f8e58ff */
[----:B------:R-:W-:Y:S02]  /*3320*/  USEL UR35, URZ, 0x1, UP2 ;  /* 0x00000001ff237887 */ /* 0x000fe40009000000 */
[----:B------:R-:W-:Y:S02]  /*3330*/  USEL UR14, UR14, URZ, UP2 ;  /* 0x000000ff0e0e7287 */ /* 0x000fe40009000000 */
[----:B------:R-:W-:Y:S02]  /*3340*/  UIADD3 UR60, UPT, UPT, UR64, 0x2, URZ ;  /* 0x00000002403c7890 */ /* 0x000fe4000fffe0ff */
[----:B------:R-:W-:Y:S01]  /*3350*/  @UP1 ULEA UR34, UR14, UR5, 0x3 ;  /* 0x000000050e221291 */ /* 0x000fe2000f8e18ff */
[----:B------:R-:W-:Y:S01]  /*3360*/  LOP3.LUT R8, R8, UR35, RZ, 0x3c, !PT ;  /* 0x0000002308087c12 */ /* 0x000fe2000f8e3cff */
[----:B------:R-:W-:Y:S02]  /*3370*/  UIADD3 UR58, UPT, UPT, UR62, 0x2, URZ ;  /* 0x000000023e3a7890 */ /* 0x000fe4000fffe0ff */
[----:B------:R-:W-:Y:S01]  /*3380*/  UIADD3 UR56, UPT, UPT, UR64, 0x4, URZ ;  /* 0x0000000440387890 */ /* 0x000fe2000fffe0ff */
[----:B-1----:R-:W-:Y:S01]  /*3390*/  @P0 SHF.L.U32 R0, R8, 0x1f, RZ ;  /* 0x0000001f08000819 */ /* 0x002fe200000006ff */
[----:B------:R-:W-:Y:S02]  /*33a0*/  UIADD3 UR54, UPT, UPT, UR62, 0x4, URZ ;  /* 0x000000043e367890 */ /* 0x000fe4000fffe0ff */
[----:B------:R-:W-:Y:S01]  /*33b0*/  UIADD3 UR52, UPT, UPT, UR64, 0x6, URZ ;  /* 0x0000000640347890 */ /* 0x000fe2000fffe0ff */
[----:B------:R2:W3:Y:S01]  /*33c0*/  @P0 SYNCS.PHASECHK.TRANS64.TRYWAIT P2, [UR34], R0 ;  /* 0x00000000ff0005a7 */ /* 0x0004e20008041122 */
[----:B------:R-:W-:Y:S02]  /*33d0*/  UIADD3 UR50, UPT, UPT, UR62, 0x6, URZ ;  /* 0x000000063e327890 */ /* 0x000fe4000fffe0ff */
        /* <DEDUP_REMOVED lines=9> */
[----:B------:R-:W-:Y:S01]  /*3470*/  UIADD3 UR12, UPT, UPT, UR12, -0x1, URZ ;  /* 0xffffffff0c0c7890 */ /* 0x000fe2000fffe0ff */
[----:B------:R-:W-:Y:S01]  /*3480*/  UMOV UR65, 0x40004040 ;  /* 0x4000404000417882 */ /* 0x000fe20000000000 */
[----:B------:R-:W-:Y:S01]  /*3490*/  UMOV UR63, 0x40004040 ;  /* 0x40004040003f7882 */ /* 0x000fe20000000000 */
[----:B------:R-:W-:Y:S01]  /*34a0*/  UMOV UR61, 0x40004040 ;  /* 0x40004040003d7882 */ /* 0x000fe20000000000 */
[----:B------:R2:W-:Y:S01]  /*34b0*/  UTCHMMA gdesc[UR62], gdesc[UR64], tmem[UR7], tmem[UR32], idesc[UR33], UP4 ;  /* 0x00ff20403e0075ea */ /* 0x0005e2000a000007 */
[----:B------:R-:W-:Y:S01]  /*34c0*/  UPLOP3.LUT UP4, UPT, UPT, UPT, UPT, 0x80, 0x8 ;  /* 0x000000000008789c */ /* 0x000fe20003f8f070 */
[----:B------:R-:W-:Y:S01]  /*34d0*/  UMOV UR59, 0x40004040 ;  /* 0x40004040003b7882 */ /* 0x000fe20000000000 */
[----:B------:R-:W-:Y:S01]  /*34e0*/  UMOV UR57, 0x40004040 ;  /* 0x4000404000397882 */ /* 0x000fe20000000000 */
[----:B------:R2:W-:Y:S01]  /*34f0*/  UTCHMMA gdesc[UR58], gdesc[UR60], tmem[UR7], tmem[UR30], idesc[UR31], UPT ;  /* 0x00ff1e3c3a0075ea */ /* 0x0005e2000b800007 */
        /* <DEDUP_REMOVED lines=14> */
[----:B------:R-:W-:Y:S01]  /*35e0*/  UMOV UR35, 0x40004040 ;  /* 0x4000404000237882 */ /* 0x000fe20000000000 */
[----:B------:R2:W-:Y:S01]  /*35f0*/  UTCHMMA gdesc[UR38], gdesc[UR40], tmem[UR7], tmem[UR20], idesc[UR21], UPT ;  /* 0x00ff1428260075ea */ /* 0x0005e2000b800007 */
[----:B------:R2:W-:Y:S01]  /*3600*/  UTCHMMA gdesc[UR34], gdesc[UR36], tmem[UR7], tmem[UR18], idesc[UR19], UPT ;  /* 0x00ff1224220075ea */ /* 0x0005e2000b800007 */
[----:B------:R2:W-:Y:S01]  /*3610*/  UTCBAR [UR11], URZ ;  /* 0x000000ff0b0073e9 */ /* 0x0005e200080000ff */
[----:B------:R-:W-:Y:S01]  /*3620*/  UMOV UR17, UR14 ;  /* 0x0000000e00117c82 */ /* 0x000fe20008000000 */
[----:B------:R-:W-:Y:S05]  /*3630*/  BRA.U UP0, `(.L_x_57) ;  /* 0xfffffffd00007547 */ /* 0x000fea000b83ffff */
.L_x_54:
[----:B------:R-:W-:Y:S01]  /*3640*/  UIADD3 UR15, UPT, UPT, UR15, 0x1, URZ ;  /* 0x000000010f0f7890 */ /* 0x000fe2000fffe0ff */
[C---:B------:R-:W-:Y:S01]  /*3650*/  ISETP.NE.AND P0, PT, R10.reuse, 0x2, PT ;  /* 0x000000020a00780c */ /* 0x040fe20003f05270 */
[----:B--2---:R-:W-:Y:S02]  /*3660*/  UIADD3 UR7, UPT, UPT, UR6, 0xa0, URZ ;  /* 0x000000a006077890 */ /* 0x004fe4000fffe0ff */
[----:B------:R-:W-:Y:S01]  /*3670*/  UISETP.NE.AND UP0, UPT, UR15, 0x4, UPT ;  /* 0x000000040f00788c */ /* 0x000fe2000bf05270 */
[----:B-1----:R-:W-:Y:S02]  /*3680*/  SEL R0, RZ, 0x1, P0 ;  /* 0x00000001ff007807 */ /* 0x002fe40000000000 */
[----:B------:R-:W-:Y:S01]  /*3690*/  SEL R10, R10, RZ, P0 ;  /* 0x000000ff0a0a7207 */ /* 0x000fe20000000000 */
[----:B------:R-:W-:Y:S01]  /*36a0*/  USEL UR6, URZ, 0x1, UP0 ;  /* 0x00000001ff067887 */ /* 0x000fe20008000000 */
[----:B------:R-:W-:Y:S01]  /*36b0*/  LOP3.LUT R9, R9, R0, RZ, 0x3c, !PT ;  /* 0x0000000009097212 */ /* 0x000fe200078e3cff */
[----:B------:R-:W-:Y:S01]  /*36c0*/  USEL UR15, UR15, URZ, UP0 ;  /* 0x000000ff0f0f7287 */ /* 0x000fe20008000000 */
[----:B------:R1:W-:Y:S03]  /*36d0*/  UTCBAR [UR7], URZ ;  /* 0x000000ff070073e9 */ /* 0x0003e600080000ff */
[----:B------:R-:W-:Y:S01]  /*36e0*/  LOP3.LUT R11, R11, UR6, RZ, 0x3c, !PT ;  /* 0x000000060b0b7c12 */ /* 0x000fe2000f8e3cff */
[----:B------:R-:W-:Y:S07]  /*36f0*/  @P1 BRA `(.L_x_58) ;  /* 0xfffffff800501947 */ /* 0x000fee000383ffff */
[----:B------:R-:W2:Y:S01]  /*3700*/  S2UR UR4, SR_CgaCtaId ;  /* 0x00000000000479c3 */ /* 0x000ea20000008800 */
[----:B------:R-:W-:Y:S01]  /*3710*/  ELECT P0, URZ, PT ;  /* 0x0000000000ff782f */ /* 0x000fe20003800000 */
[----:B------:R-:W-:Y:S01]  /*3720*/  IMAD.MOV.U32 R0, RZ, RZ, 0x1 ;  /* 0x00000001ff007424 */ /* 0x000fe200078e00ff */
[----:B------:R-:W-:Y:S01]  /*3730*/  UIADD3 UR5, UPT, UPT, UR5, 0xc0, URZ ;  /* 0x000000c005057890 */ /* 0x000fe2000fffe0ff */
[----:B------:R-:W-:Y:S01]  /*3740*/  SHF.L.U32 R3, R11, 0x1f, RZ ;  /* 0x0000001f0b037819 */ /* 0x000fe200000006ff */
[----:B------:R-:W-:-:S03]  /*3750*/  UMOV UR6, 0x40 ;  /* 0x0000004000067882 */ /* 0x000fc60000000000 */
[----:B------:R-:W-:Y:S01]  /*3760*/  UVIRTCOUNT.DEALLOC.SMPOOL 0x80 ;  /* 0x000000800000784c */ /* 0x000fe20000000000 */
[----:B--2---:R-:W-:Y:S02]  /*3770*/  ULEA UR4, UR4, UR6, 0x18 ;  /* 0x0000000604047291 */ /* 0x004fe4000f8ec0ff */
[----:B------:R-:W-:-:S07]  /*3780*/  ULEA UR6, UR15, UR5, 0x3 ;  /* 0x000000050f067291 */ /* 0x000fce000f8e18ff */
[----:B------:R2:W-:Y:S02]  /*3790*/  @P0 STS.U8 [UR4+0x1c], R0 ;  /* 0x00001c00ff000988 */ /* 0x0005e40008000004 */
[----:B------:R-:W4:Y:S02]  /*37a0*/  SYNCS.PHASECHK.TRANS64.TRYWAIT P0, [UR6], R3 ;  /* 0x00000003ff0075a7 */ /* 0x000f240008001106 */
[----:B--2-4-:R-:W-:Y:S05]  /*37b0*/  @!P0 BRA `(.L_x_59) ;  /* 0x0000007c00248947 */ /* 0x014fea0003800000 */
.L_x_184:
[----:B-1----:R-:W-:-:S04]  /*37c0*/  UIADD3 UR7, UPT, UPT, UR15, 0x1, URZ ;  /* 0x000000010f077890 */ /* 0x002fc8000fffe0ff */
[----:B------:R-:W-:-:S04]  /*37d0*/  UISETP.NE.AND UP0, UPT, UR7, 0x4, UPT ;  /* 0x000000040700788c */ /* 0x000fc8000bf05270 */
[----:B------:R-:W-:Y:S02]  /*37e0*/  USEL UR8, URZ, 0x1, UP0 ;  /* 0x00000001ff087887 */ /* 0x000fe40008000000 */
[----:B------:R-:W-:-:S04]  /*37f0*/  USEL UR7, UR7, URZ, UP0 ;  /* 0x000000ff07077287 */ /* 0x000fc80008000000 */
[----:B------:R-:W-:Y:S01]  /*3800*/  ULEA UR6, UR7, UR5, 0x3 ;  /* 0x0000000507067291 */ /* 0x000fe2000f8e18ff */
[----:B------:R-:W-:-:S04]  /*3810*/  LOP3.LUT R2, R11, UR8, RZ, 0x3c, !PT ;  /* 0x000000080b027c12 */ /* 0x000fc8000f8e3cff */
[----:B--2---:R-:W-:-:S04]  /*3820*/  SHF.L.U32 R3, R2, 0x1f, RZ ;  /* 0x0000001f02037819 */ /* 0x004fc800000006ff */
[----:B------:R-:W1:Y:S02]  /*3830*/  SYNCS.PHASECHK.TRANS64.TRYWAIT P0, [UR6], R3 ;  /* 0x00000003ff0075a7 */ /* 0x000e640008001106 */
[----:B-1----:R-:W-:Y:S05]  /*3840*/  @!P0 BRA `(.L_x_60) ;  /* 0x0000007c00188947 */ /* 0x002fea0003800000 */
.L_x_186:
        /* <DEDUP_REMOVED lines=9> */
.L_x_188:
[----:B------:R-:W-:-:S04]  /*38e0*/  UIADD3 UR7, UPT, UPT, UR7, 0x1, URZ ;  /* 0x0000000107077890 */ /* 0x000fc8000fffe0ff */
[----:B------:R-:W-:-:S04]  /*38f0*/  UISETP.NE.AND UP0, UPT, UR7, 0x4, UPT ;  /* 0x000000040700788c */ /* 0x000fc8000bf05270 */
[----:B------:R-:W-:Y:S02]  /*3900*/  USEL UR6, URZ, 0x1, UP0 ;  /* 0x00000001ff067887 */ /* 0x000fe40008000000 */
[----:B------:R-:W-:-:S04]  /*3910*/  USEL UR7, UR7, URZ, UP0 ;  /* 0x000000ff07077287 */ /* 0x000fc80008000000 */
[----:B------:R-:W-:Y:S01]  /*3920*/  ULEA UR7, UR7, UR5, 0x3 ;  /* 0x0000000507077291 */ /* 0x000fe2000f8e18ff */
[----:B-1----:R-:W-:-:S04]  /*3930*/  LOP3.LUT R3, R2, UR6, RZ, 0x3c, !PT ;  /* 0x0000000602037c12 */ /* 0x002fc8000f8e3cff */
[----:B------:R-:W-:-:S04]  /*3940*/  SHF.L.U32 R3, R3, 0x1f, RZ ;  /* 0x0000001f03037819 */ /* 0x000fc800000006ff */
[----:B------:R-:W1:Y:S02]  /*3950*/  SYNCS.PHASECHK.TRANS64.TRYWAIT P0, [UR7], R3 ;  /* 0x00000003ff0075a7 */ /* 0x000e640008001107 */
[----:B-1----:R-:W-:Y:S05]  /*3960*/  @!P0 BRA `(.L_x_62) ;  /* 0x0000007c00008947 */ /* 0x002fea0003800000 */
.L_x_190:
[----:B------:R-:W-:Y:S01]  /*3970*/  NOP ;  /* 0x0000000000007918 */ /* 0x000fe20000000000 */
[----:B-1----:R-:W1:Y:S01]  /*3980*/  LDS R0, [UR4+0x14] ;  /* 0x00001404ff007984 */ /* 0x002e620008000800 */
[----:B------:R-:W-:Y:S01]  /*3990*/  ULOP3.LUT UR6, UR16, 0xffff, URZ, 0xc0, !UPT ;  /* 0x0000ffff10067892 */ /* 0x000fe2000f8ec0ff */
[----:B------:R-:W-:Y:S01]  /*39a0*/  UMOV UR8, 0xffff ;  /* 0x0000ffff00087882 */ /* 0x000fe20000000000 */
[----:B------:R-:W-:Y:S02]  /*39b0*/  UMOV UR5, 0x1 ;  /* 0x0000000100057882 */ /* 0x000fe40000000000 */
[----:B------:R-:W-:-:S04]  /*39c0*/  USHF.R.U32.HI UR6, URZ, 0x5, UR6 ;  /* 0x00000005ff067899 */ /* 0x000fc80008011606 */
[----:B------:R-:W-:Y:S02]  /*39d0*/  USHF.L.U32 UR8, UR8, UR6, URZ ;  /* 0x0000000608087299 */ /* 0x000fe400080006ff */
[----:B------:R-:W-:-:S04]  /*39e0*/  USHF.L.U32 UR5, UR5, UR6, URZ ;  /* 0x0000000605057299 */ /* 0x000fc800080006ff */
[----:B-1----:R-:W-:-:S04]  /*39f0*/  LOP3.LUT R0, R0, UR8, RZ, 0xc0, !PT ;  /* 0x0000000800007c12 */ /* 0x002fc8000f8ec0ff */
[----:B------:R-:W-:-:S13]  /*3a00*/  ISETP.NE.AND P0, PT, R0, UR8, PT ;  /* 0x0000000800007c0c */ /* 0x000fda000bf05270 */
[----:B------:R-:W-:Y:S05]  /*3a10*/  @P0 BRA `(.L_x_63) ;  /* 0x0000000000580947 */ /* 0x000fea0003800000 */
[----:B------:R-:W1:Y:S02]  /*3a20*/  LDS R0, [UR4+0x18] ;  /* 0x00001804ff007984 */ /* 0x000e640008000800 */
[----:B-1----:R-:W-:-:S04]  /*3a30*/  LOP3.LUT R0, R0, UR5, RZ, 0xc0, !PT ;  /* 0x0000000500007c12 */ /* 0x002fc8000f8ec0ff */
[----:B------:R-:W-:-:S13]  /*3a40*/  ISETP.NE.AND P0, PT, R0, UR5, PT ;  /* 0x0000000500007c0c */ /* 0x000fda000bf05270 */
[----:B------:R-:W-:Y:S05]  /*3a50*/  @P0 BRA `(.L_x_64) ;  /* 0x00000000003c0947 */ /* 0x000fea0003800000 */
[----:B------:R-:W1:Y:S01]  /*3a60*/  S2R R2, SR_LANEID ;  /* 0x0000000000027919 */ /* 0x000e620000000000 */
[----:B------:R-:W-:Y:S01]  /*3a70*/  ULOP3.LUT UR8, URZ, UR8, URZ, 0x33, !UPT ;  /* 0x00000008ff087292 */ /* 0x000fe2000f8e33ff */
[----:B------:R-:W-:Y:S01]  /*3a80*/  LOP3.LUT R4, RZ, UR5, RZ, 0x33, !PT ;  /* 0x00000005ff047c12 */ /* 0x000fe2000f8e33ff */
[----:B------:R-:W-:Y:S02]  /*3a90*/  VOTEU.ANY UR7, UPT, PT ;  /* 0x0000000000077886 */ /* 0x000fe400038e0100 */
[----:B------:R-:W-:Y:S01]  /*3aa0*/  UFLO.U32 UR7, UR7 ;  /* 0x00000007000772bd */ /* 0x000fe200080e0000 */
[----:B------:R-:W2:Y:S01]  /*3ab0*/  REDUX UR5, R4 ;  /* 0x00000000040573c4 */ /* 0x000ea20000000000 */
[----:B------:R-:W-:-:S06]  /*3ac0*/  IMAD.U32 R0, RZ, RZ, UR8 ;  /* 0x00000008ff007e24 */ /* 0x000fcc000f8e00ff */
[----:B------:R4:W-:Y:S01]  /*3ad0*/  UTCATOMSWS.AND URZ, UR8 ;  /* 0x0000000800ff79e3 */ /* 0x0009e20008000000 */
[----:B------:R-:W3:Y:S01]  /*3ae0*/  REDUX UR6, R0 ;  /* 0x00000000000673c4 */ /* 0x000ee20000000000 */
[----:B-1----:R-:W-:Y:S01]  /*3af0*/  ISETP.EQ.U32.AND P0, PT, R2, UR7, PT ;  /* 0x0000000702007c0c */ /* 0x002fe2000bf02070 */
[----:B--2---:R-:W-:Y:S01]  /*3b00*/  IMAD.U32 R2, RZ, RZ, UR5 ;  /* 0x00000005ff027e24 */ /* 0x004fe2000f8e00ff */
[----:B---3--:R-:W-:-:S11]  /*3b10*/  MOV R3, UR6 ;  /* 0x0000000600037c02 */ /* 0x008fd60008000f00 */
[----:B------:R4:W-:Y:S04]  /*3b20*/  @P0 ATOMS.AND RZ, [UR4+0x14], R3 ;  /* 0x00001403ffff098c */ /* 0x0009e8000a800004 */
[----:B------:R4:W-:Y:S01]  /*3b30*/  @P0 ATOMS.AND RZ, [UR4+0x18], R2 ;  /* 0x00001802ffff098c */ /* 0x0009e2000a800004 */
[----:B------:R-:W-:Y:S05]  /*3b40*/  BRA `(.L_x_65) ;  /* 0x0000000000147947 */ /* 0x000fea0003800000 */
.L_x_64:
[----:B------:R-:W-:Y:S02]  /*3b50*/  MOV R2, 0x3b70 ;  /* 0x00003b7000027802 */ /* 0x000fe40000000f00 */
[----:B---3-5:R-:W-:Y:S05]  /*3b60*/  CALL.REL.NOINC `($__internal_0_$__cuda_sm10x_tcgen05_guardrail_trap_col_being_dealloced_not_returned_by_alloc) ;  /* 0x0000008000987944 */ /* 0x028fea0003c00000 */
[----:B------:R-:W-:Y:S05]  /*3b70*/  BRA `(.L_x_65) ;  /* 0x0000000000087947 */ /* 0x000fea0003800000 */
.L_x_63:
[----:B------:R-:W-:Y:S02]  /*3b80*/  MOV R2, 0x3ba0 ;  /* 0x00003ba000027802 */ /* 0x000fe40000000f00 */
[----:B---3-5:R-:W-:Y:S05]  /*3b90*/  CALL.REL.NOINC `($__internal_2_$__cuda_sm10x_tcgen05_guardrail_trap_unallocated_columns_being_dealloced) ;  /* 0x0000008000a47944 */ /* 0x028fea0003c00000 */
.L_x_65:
[----:B------:R-:W-:Y:S01]  /*3ba0*/  NOP ;  /* 0x0000000000007918 */ /* 0x000fe20000000000 */
[----:B----4-:R-:W-:Y:S05]  /*3bb0*/  EXIT ;  /* 0x000000000000794d */ /* 0x010fea0003800000 */
.L_x_47:
[----:B------:R-:W-:-:S09]  /*3bc0*/  UISETP.NE.OR UP2, UPT, UR8, 0x3, !UP2 ;  /* 0x000000030800788c */ /* 0x000fd2000d745670 */
[----:B------:R-:W-:Y:S05]  /*3bd0*/  BRA.U UP2, `(.L_x_66) ;  /* 0x0000001502907547 */ /* 0x000fea000b800000 */
[----:B------:R-:W1:Y:S01]  /*3be0*/  LDC R0, c[0x0][0xb30] ;  /* 0x0002cc00ff007b82 */ /* 0x000e620000000800 */
[----:B------:R-:W2:Y:S01]  /*3bf0*/  LDCU.64 UR8, c[0x0][0x888] ;  /* 0x00011100ff0877ac */ /* 0x000ea20008000a00 */
[----:B------:R-:W-:Y:S02]  /*3c00*/  HFMA2 R25, -RZ, RZ, 0, 0 ;  /* 0x00000000ff197431 */ /* 0x000fe400000001ff */
[----:B------:R-:W-:Y:S01]  /*3c10*/  IMAD.MOV.U32 R27, RZ, RZ, RZ ;  /* 0x000000ffff1b7224 */ /* 0x000fe200078e00ff */
[----:B------:R-:W4:Y:S01]  /*3c20*/  LDCU.64 UR4, c[0x0][0x890] ;  /* 0x00011200ff0477ac */ /* 0x000f220008000a00 */
[----:B------:R-:W-:Y:S02]  /*3c30*/  IMAD.MOV.U32 R23, RZ, RZ, 0x2000 ;  /* 0x00002000ff177424 */ /* 0x000fe400078e00ff */
[----:B------:R-:W3:Y:S01]  /*3c40*/  LDC R19, c[0x0][0x370] ;  /* 0x0000dc00ff137b82 */ /* 0x000ee20000000800 */
[----:B------:R-:W-:Y:S01]  /*3c50*/  UMOV UR7, 0x400 ;  /* 0x0000040000077882 */ /* 0x000fe20000000000 */
[----:B------:R-:W-:-:S02]  /*3c60*/  UPLOP3.LUT UP1, UPT, UPT, UPT, UPT, 0x40, 0x4 ;  /* 0x000000000004789c */ /* 0x000fc40003f2e870 */
[----:B------:R-:W-:-:S04]  /*3c70*/  ULEA UR7, UR37, UR7, 0x18 ;  /* 0x0000000725077291 */ /* 0x000fc8000f8ec0ff */
[----:B------:R-:W3:Y:S01]  /*3c80*/  LDC R2, c[0x0][0xb0c] ;  /* 0x0002c300ff027b82 */ /* 0x000ee20000000800 */
[----:B------:R-:W-:Y:S02]  /*3c90*/  UIADD3 UR41, UPT, UPT, UR7, 0x30, URZ ;  /* 0x0000003007297890 */ /* 0x000fe4000fffe0ff */
[----:B--2---:R-:W-:Y:S02]  /*3ca0*/  UISETP.NE.U32.AND UP2, UPT, UR8, URZ, UPT ;  /* 0x000000ff0800728c */ /* 0x004fe4000bf45070 */
[----:B------:R-:W-:Y:S02]  /*3cb0*/  UIADD3 UR33, UPT, UPT, UR7, 0x38, URZ ;  /* 0x0000003807217890 */ /* 0x000fe4000fffe0ff */
[----:B----4-:R-:W-:Y:S01]  /*3cc0*/  UISETP.NE.U32.AND UP3, UPT, UR4, URZ, UPT ;  /* 0x000000ff0400728c */ /* 0x010fe2000bf65070 */
[----:B------:R-:W2:Y:S01]  /*3cd0*/  LDC R18, c[0x0][0xb20] ;  /* 0x0002c800ff127b82 */ /* 0x000ea20000000800 */
[----:B-1----:R-:W-:Y:S01]  /*3ce0*/  ISETP.NE.AND P1, PT, R0, 0x1, PT ;  /* 0x000000010000780c */ /* 0x002fe20003f25270 */
[----:B------:R-:W-:-:S02]  /*3cf0*/  UISETP.NE.AND.EX UP2, UPT, UR9, URZ, UPT, UP2 ;  /* 0x000000ff0900728c */ /* 0x000fc4000bf45320 */
[----:B------:R-:W-:Y:S02]  /*3d00*/  UIADD3 UR25, UPT, UPT, UR7, 0x40, URZ ;  /* 0x0000004007197890 */ /* 0x000fe4000fffe0ff */
[----:B------:R-:W-:Y:S02]  /*3d10*/  UIADD3 UR17, UPT, UPT, UR7, 0x48, URZ ;  /* 0x0000004807117890 */ /* 0x000fe4000fffe0ff */
[----:B-----5:R-:W1:Y:S01]  /*3d20*/  LDC.64 R32, c[0x0][0x348] ;  /* 0x0000d200ff207b82 */ /* 0x020e620000000a00 */
[----:B------:R-:W-:-:S07]  /*3d30*/  UISETP.NE.AND.EX UP3, UPT, UR5, URZ, UPT, UP3 ;  /* 0x000000ff0500728c */ /* 0x000fce000bf65330 */
[----:B------:R-:W4:Y:S08]  /*3d40*/  LDC.64 R16, c[0x0][0xb10] ;  /* 0x0002c400ff107b82 */ /* 0x000f300000000a00 */
[----:B------:R-:W1:Y:S08]  /*3d50*/  LDC.64 R6, c[0x0][0xb18] ;  /* 0x0002c600ff067b82 */ /* 0x000e700000000a00 */
[----:B------:R-:W1:Y:S08]  /*3d60*/  LDC.64 R4, c[0x0][0xb28] ;  /* 0x0002ca00ff047b82 */ /* 0x000e700000000a00 */
[----:B--23--:R-:W1:Y:S02]  /*3d70*/  LDC R22, c[0x0][0x374] ;  /* 0x0000dd00ff167b82 */ /* 0x00ce640000000800 */
.L_x_81:
[----:B------:R-:W-:Y:S02]  /*3d80*/  LEA R0, R27, UR7, 0x3 ;  /* 0x000000071b007c11 */ /* 0x000fe4000f8e18ff */
[----:B------:R-:W-:Y:S02]  /*3d90*/  SHF.L.U32 R3, R25, 0x1f, RZ ;  /* 0x0000001f19037819 */ /* 0x000fe400000006ff */
[----:B------:R-:W-:Y:S02]  /*3da0*/  LEA R28, R27, UR7, 0x4 ;  /* 0x000000071b1c7c11 */ /* 0x000fe4000f8e20ff */
[----:B--2---:R-:W2:Y:S02]  /*3db0*/  SYNCS.PHASECHK.TRANS64.TRYWAIT P0, [R0+URZ+0x80], R3 ;  /* 0x00008003000075a7 */ /* 0x004ea400080011ff */
[----:B--2---:R-:W-:Y:S05]  /*3dc0*/  @!P0 BRA `(.L_x_67) ;  /* 0x0000007800008947 */ /* 0x004fea0003800000 */
.L_x_191:
[----:B------:R-:W-:Y:S01]  /*3dd0*/  ISETP.GE.AND P0, PT, R26, 0x1, PT ;  /* 0x000000011a00780c */ /* 0x000fe20003f06270 */
[----:B------:R-:W3:Y:S01]  /*3de0*/  LDS.128 R28, [R28+0x110] ;  /* 0x000110001c1c7984 */ /* 0x000ee20000000c00 */
[----:B--2---:R-:W-:Y:S01]  /*3df0*/  VIADD R0, R0, 0x90 ;  /* 0x0000009000007836 */ /* 0x004fe20000000000 */
[----:B------:R-:W-:Y:S01]  /*3e00*/  @!PT LDS RZ, [RZ] ;  /* 0x00000000fffff984 */ /* 0x000fe20000000800 */
[----:B------:R-:W-:Y:S01]  /*3e10*/  @!PT LDS RZ, [RZ] ;  /* 0x00000000fffff984 */ /* 0x000fe20000000800 */
[----:B------:R-:W-:Y:S01]  /*3e20*/  @!PT LDS RZ, [RZ] ;  /* 0x00000000fffff984 */ /* 0x000fe20000000800 */
[----:B------:R-:W-:Y:S01]  /*3e30*/  @!PT LDS RZ, [RZ] ;  /* 0x00000000fffff984 */ /* 0x000fe20000000800 */
[----:B------:R2:W-:Y:S06]  /*3e40*/  MEMBAR.ALL.CTA ;  /* 0x0000000000007992 */ /* 0x0005ec0000008000 */
[----:B--2---:R-:W2:Y:S01]  /*3e50*/  FENCE.VIEW.ASYNC.S ;  /* 0x00000000000073c6 */ /* 0x004ea20000000000 */
[----:B------:R-:W-:Y:S04]  /*3e60*/  PRMT R0, RZ, 0x654, R0 ;  /* 0x00000654ff007816 */ /* 0x000fe80000000000 */
[----:B--2---:R2:W-:Y:S01]  /*3e70*/  SYNCS.ARRIVE.TRANS64.RED.A1T0 RZ, [R0+URZ], RZ ;  /* 0x000000ff00ff79a7 */ /* 0x0045e200081004ff */
[----:B---3--:R-:W-:Y:S11]  /*3e80*/  LOP3.LUT P3, RZ, R30, 0x1, RZ, 0xc0, !PT ;  /* 0x000000011eff7812 */ /* 0x008ff6000786c0ff */
[----:B------:R-:W-:Y:S02]  /*3e90*/  @!UPT UIADD3 URZ, UPT, UPT, URZ, URZ, URZ ;  /* 0x000000fffffff290 */ /* 0x000fe4000fffe0ff */
[----:B------:R-:W-:Y:S02]  /*3ea0*/  @P3 MOV R13, R28 ;  /* 0x0000001c000d3202 */ /* 0x000fe40000000f00 */
[----:B------:R-:W-:Y:S01]  /*3eb0*/  @P3 LOP3.LUT R8, R29, 0xffff, RZ, 0xc0, !PT ;  /* 0x0000ffff1d083812 */ /* 0x000fe200078ec0ff */
[----:B--2---:R-:W-:Y:S06]  /*3ec0*/  @!P0 BRA `(.L_x_68) ;  /* 0x0000000000a48947 */ /* 0x004fec0003800000 */
[----:B-1----:R-:W-:Y:S01]  /*3ed0*/  IMAD.HI.U32 R37, R22, R7, RZ ;  /* 0x0000000716257227 */ /* 0x002fe200078e00ff */
[----:B------:R-:W-:Y:S02]  /*3ee0*/  ISETP.NE.AND P0, PT, R6, 0x1, PT ;  /* 0x000000010600780c */ /* 0x000fe40003f05270 */
[----:B------:R-:W-:Y:S01]  /*3ef0*/  ISETP.NE.AND P2, PT, R26, 0x1, PT ;  /* 0x000000011a00780c */ /* 0x000fe20003f45270 */
[----:B----4-:R-:W-:Y:S01]  /*3f00*/  IMAD.HI.U32 R34, R19, R16, RZ ;  /* 0x0000001013227227 */ /* 0x010fe200078e00ff */
[----:B------:R-:W-:Y:S02]  /*3f10*/  SHF.R.U32.HI R37, RZ, R18, R37 ;  /* 0x00000012ff257219 */ /* 0x000fe40000011625 */
[----:B------:R-:W-:Y:S01]  /*3f20*/  ISETP.NE.AND P4, PT, R2, 0x1, PT ;  /* 0x000000010200780c */ /* 0x000fe20003f85270 */
[----:B------:R-:W-:Y:S01]  /*3f30*/  IMAD.HI.U32 R36, R13, R16, RZ ;  /* 0x000000100d247227 */ /* 0x000fe200078e00ff */
[----:B------:R-:W-:Y:S02]  /*3f40*/  SHF.R.U32.HI R34, RZ, R17, R34 ;  /* 0x00000011ff227219 */ /* 0x000fe40000011622 */
[----:B------:R-:W-:Y:S01]  /*3f50*/  SEL R3, R22, R37, !P0 ;  /* 0x0000002516037207 */ /* 0x000fe20004000000 */
[C---:B------:R-:W-:Y:S01]  /*3f60*/  IMAD.HI.U32 R37, R8.reuse, R7, RZ ;  /* 0x0000000708257227 */ /* 0x040fe200078e00ff */
[----:B------:R-:W-:Y:S02]  /*3f70*/  SEL R11, R19, R34, !P4 ;  /* 0x00000022130b7207 */ /* 0x000fe40006000000 */
[----:B------:R-:W-:Y:S01]  /*3f80*/  SHF.R.U32.HI R36, RZ, R17, R36 ;  /* 0x00000011ff247219 */ /* 0x000fe20000011624 */
[----:B------:R-:W-:Y:S01]  /*3f90*/  IMAD.HI.U32 R38, R3, R4, RZ ;  /* 0x0000000403267227 */ /* 0x000fe200078e00ff */
[----:B------:R-:W-:Y:S03]  /*3fa0*/  SHF.R.U32.HI R37, RZ, R18, R37 ;  /* 0x00000012ff257219 */ /* 0x000fe60000011625 */
[----:B------:R-:W-:Y:S01]  /*3fb0*/  IMAD.HI.U32 R34, R11, R4, RZ ;  /* 0x000000040b227227 */ /* 0x000fe200078e00ff */
[----:B------:R-:W-:Y:S02]  /*3fc0*/  @P2 SHF.R.U32.HI R3, RZ, R5, R38 ;  /* 0x00000005ff032219 */ /* 0x000fe40000011626 */
[----:B------:R-:W-:Y:S02]  /*3fd0*/  SEL R9, R8, R37, !P0 ;  /* 0x0000002508097207 */ /* 0x000fe40004000000 */
[----:B------:R-:W-:Y:S01]  /*3fe0*/  @P2 SHF.R.U32.HI R11, RZ, R5, R34 ;  /* 0x00000005ff0b2219 */ /* 0x000fe20000011622 */
[C---:B------:R-:W-:Y:S01]  /*3ff0*/  IMAD R10, R26.reuse, R3, RZ ;  /* 0x000000031a0a7224 */ /* 0x040fe200078e02ff */
[----:B------:R-:W-:Y:S01]  /*4000*/  SEL R3, R13, R36, !P4 ;  /* 0x000000240d037207 */ /* 0x000fe20006000000 */
[C---:B------:R-:W-:Y:S03]  /*4010*/  IMAD.HI.U32 R14, R9.reuse, R4, RZ ;  /* 0x00000004090e7227 */ /* 0x040fe600078e00ff */
[----:B------:R-:W-:Y:S01]  /*4020*/  ISETP.GE.AND P0, PT, R9, R10, PT ;  /* 0x0000000a0900720c */ /* 0x000fe20003f06270 */
[C---:B------:R-:W-:Y:S01]  /*4030*/  IMAD R12, R26.reuse, R11, RZ ;  /* 0x0000000b1a0c7224 */ /* 0x040fe200078e02ff */
[-C--:B------:R-:W-:Y:S04]  /*4040*/  SHF.R.U32.HI R14, RZ, R5.reuse, R14 ;  /* 0x00000005ff0e7219 */ /* 0x080fe8000001160e */
[----:B------:R-:W-:Y:S02]  /*4050*/  ISETP.GE.OR P0, PT, R3, R12, P0 ;  /* 0x0000000c0300720c */ /* 0x000fe40000706670 */
[----:B------:R-:W-:Y:S05]  /*4060*/  SEL R15, R9, R14, !P2 ;  /* 0x0000000e090f7207 */ /* 0x000fea0005000000 */
[----:B------:R-:W-:Y:S04]  /*4070*/  IMAD.MOV R14, RZ, RZ, -R15 ;  /* 0x000000ffff0e7224 */ /* 0x000fe800078e0a0f */
[----:B------:R-:W-:Y:S02]  /*4080*/  IMAD R14, R26, R14, R9 ;  /* 0x0000000e1a0e7224 */ /* 0x000fe400078e0209 */
[C---:B------:R-:W-:Y:S05]  /*4090*/  @!P0 IMAD.HI.U32 R10, R3.reuse, R4, RZ ;  /* 0x00000004030a8227 */ /* 0x040fea00078e00ff */
[----:B------:R-:W-:Y:S04]  /*40a0*/  @!P0 SHF.R.U32.HI R10, RZ, R5, R10 ;  /* 0x00000005ff0a8219 */ /* 0x000fe8000001160a */
[----:B------:R-:W-:Y:S01]  /*40b0*/  @!P0 SEL R0, R3, R10, !P2 ;  /* 0x0000000a03008207 */ /* 0x000fe20005000000 */
[----:B------:R-:W-:Y:S03]  /*40c0*/  IMAD.MOV R10, RZ, RZ, -R3 ;  /* 0x000000ffff0a7224 */ /* 0x000fe600078e0a03 */
[----:B------:R-:W-:Y:S01]  /*40d0*/  @!P0 IADD3 R15, PT, PT, R15, -R0, RZ ;  /* 0x800000000f0f8210 */ /* 0x000fe20007ffe0ff */
[----:B------:R-:W-:Y:S01]  /*40e0*/  @!P0 IMAD R0, R11, R14, R0 ;  /* 0x0000000e0b008224 */ /* 0x000fe200078e0200 */
[----:B------:R-:W-:Y:S01]  /*40f0*/  IADD3 R11, PT, PT, -R9, RZ, RZ ;  /* 0x000000ff090b7210 */ /* 0x000fe20007ffe1ff */
[----:B------:R-:W-:Y:S02]  /*4100*/  IMAD R13, R2, R10, R13 ;  /* 0x0000000a020d7224 */ /* 0x000fe400078e020d */
[----:B------:R-:W-:Y:S02]  /*4110*/  @!P0 IMAD R9, R15, R26, R3 ;  /* 0x0000001a0f098224 */ /* 0x000fe400078e0203 */
[----:B------:R-:W-:Y:S02]  /*4120*/  @!P0 IMAD.MOV.U32 R3, RZ, RZ, R0 ;  /* 0x000000ffff038224 */ /* 0x000fe400078e0000 */
[----:B------:R-:W-:Y:S02]  /*4130*/  IMAD R8, R6, R11, R8 ;  /* 0x0000000b06087224 */ /* 0x000fe400078e0208 */
[----:B------:R-:W-:Y:S02]  /*4140*/  IMAD R13, R3, R2, R13 ;  /* 0x00000002030d7224 */ /* 0x000fe400078e020d */
[----:B------:R-:W-:Y:S02]  /*4150*/  IMAD R8, R9, R6, R8 ;  /* 0x0000000609087224 */ /* 0x000fe400078e0208 */
.L_x_68:
[----:B------:R-:W-:Y:S05]  /*4160*/  BRA.U UP1, `(.L_x_69) ;  /* 0x0000000101107547 */ /* 0x000fea000b800000 */
[----:B------:R-:W-:Y:S04]  /*4170*/  MOV R0, UR6 ;  /* 0x0000000600007c02 */ /* 0x000fe80008000f00 */
[----:B------:R-:W-:Y:S04]  /*4180*/  SHF.L.U32 R3, R0, 0x1f, RZ ;  /* 0x0000001f00037819 */ /* 0x000fe800000006ff */
[----:B------:R-:W2:Y:S02]  /*4190*/  SYNCS.PHASECHK.TRANS64.TRYWAIT P0, [UR7+0x78], R3 ;  /* 0x00007803ff0075a7 */ /* 0x000ea40008001107 */
[----:B--2---:R-:W-:Y:S05]  /*41a0*/  @!P0 BRA `(.L_x_70) ;  /* 0x00000074001c8947 */ /* 0x004fea0003800000 */
.L_x_69:
[----:B------:R-:W-:Y:S01]  /*41b0*/  R2UR UR43, R21 ;  /* 0x00000000152b72ca */ /* 0x000fe200000e0000 */
[----:B------:R-:W-:Y:S01]  /*41c0*/  IMAD.MOV.U32 R12, RZ, RZ, 0x1 ;  /* 0x00000001ff0c7424 */ /* 0x000fe200078e00ff */
[----:B------:R-:W-:Y:S02]  /*41d0*/  R2UR UR42, R20 ;  /* 0x00000000142a72ca */ /* 0x000fe400000e0000 */
[----:B------:R-:W-:Y:S02]  /*41e0*/  ISETP.NE.U32.AND P2, PT, RZ, UR4, PT ;  /* 0x00000004ff007c0c */ /* 0x000fe4000bf45070 */
[----:B------:R-:W-:Y:S02]  /*41f0*/  SHF.L.U32 R12, R12, 0x1f, RZ ;  /* 0x0000001f0c0c7819 */ /* 0x000fe400000006ff */
[----:B------:R-:W-:Y:S05]  /*4200*/  ISETP.NE.AND.EX P2, PT, RZ, UR5, PT, P2 ;  /* 0x00000005ff007c0c */ /* 0x000fea000bf45320 */
[----:B------:R-:W-:Y:S02]  /*4210*/  USHF.L.U32 UR43, UR43, 0x7, URZ ;  /* 0x000000072b2b7899 */ /* 0x000fe400080006ff */
[----:B------:R-:W-:Y:S01]  /*4220*/  USHF.L.U32 UR42, UR42, 0x7, URZ ;  /* 0x000000072a2a7899 */ /* 0x000fe200080006ff */
[----:B------:R-:W-:Y:S11]  /*4230*/  BRA.U !UP3, `(.L_x_71) ;  /* 0x000000010b347547 */ /* 0x000ff6000b800000 */
[----:B------:R-:W-:Y:S01]  /*4240*/  UPLOP3.LUT UP0, UPT, UPT, UPT, UP2, 0x80, 0x8 ;  /* 0x000000000008789c */ /* 0x000fe20003f0f020 */
[----:B--2---:R-:W-:Y:S02]  /*4250*/  HFMA2 R0, -RZ, RZ, 0, 5.9604644775390625e-08 ;  /* 0x00000001ff007431 */ /* 0x004fe400000001ff */
[----:B------:R-:W-:Y:S03]  /*4260*/  IMAD.MOV.U32 R67, RZ, RZ, 0x1 ;  /* 0x00000001ff437424 */ /* 0x000fe600078e00ff */
[----:B------:R-:W-:Y:S05]  /*4270*/  PLOP3.LUT P0, PT, PT, PT, UP0, 0x80, 0x8 ;  /* 0x000000000008781c */ /* 0x000fea0003f0f008 */
[----:B------:R-:W2:Y:S01]  /*4280*/  @UP0 LDCU.64 UR10, c[0x0][0x888] ;  /* 0x00011100ff0a07ac */ /* 0x000ea20008000a00 */
[----:B------:R-:W-:Y:S07]  /*4290*/  @UP0 UIMAD UR8, UR36, UR4, URZ ;  /* 0x00000004240802a4 */ /* 0x000fee000f8e02ff */
[----:B------:R-:W-:Y:S01]  /*42a0*/  @!P0 PRMT R67, R0, 0x7610, R67 ;  /* 0x0000761000438816 */ /* 0x000fe20000000043 */
[----:B--2---:R-:W-:Y:S03]  /*42b0*/  @UP0 UIMAD.WIDE UR10, UR8, 0x4, UR10 ;  /* 0x00000004080a08a5 */ /* 0x004fe6000f8e020a */
[----:B------:R-:W2:Y:S03]  /*42c0*/  @!UP0 LDCU UR8, c[0x0][0x880] ;  /* 0x00011000ff0887ac */ /* 0x000ea60008000800 */
[----:B------:R-:W-:Y:S01]  /*42d0*/  IMAD.U32 R10, RZ, RZ, UR10 ;  /* 0x0000000aff0a7e24 */ /* 0x000fe2000f8e00ff */
[----:B------:R-:W-:Y:S05]  /*42e0*/  MOV R11, UR11 ;  /* 0x0000000b000b7c02 */ /* 0x000fea0008000f00 */
[----:B------:R3:W5:Y:S02]  /*42f0*/  @P0 LDG.E R35, desc[UR46][R10.64] ;  /* 0x0000002e0a230981 */ /* 0x000764000c1e1900 */
[----:B--23--:R-:W-:Y:S07]  /*4300*/  @!P0 IMAD.U32 R35, RZ, RZ, UR8 ;  /* 0x00000008ff238e24 */ /* 0x00cfee000f8e00ff */
.L_x_71:
[----:B-----5:R-:W-:Y:S01]  /*4310*/  @!P2 FSETP.EQ.AND P0, PT, R35, RZ, PT ;  /* 0x000000ff2300a20b */ /* 0x020fe20003f02000 */
[----:B------:R-:W-:Y:S01]  /*4320*/  @!UPT UIADD3 URZ, UPT, UPT, URZ, URZ, URZ ;  /* 0x000000fffffff290 */ /* 0x000fe2000fffe0ff */
[----:B------:R-:W-:Y:S11]  /*4330*/  @!P2 BRA `(.L_x_72) ;  /* 0x000000000014a947 */ /* 0x000ff60003800000 */
[----:B------:R-:W-:Y:S02]  /*4340*/  LOP3.LUT P2, RZ, R67, 0xff, RZ, 0xc0, !PT ;  /* 0x000000ff43ff7812 */ /* 0x000fe4000784c0ff */
[----:B------:R-:W-:Y:S04]  /*4350*/  PLOP3.LUT P0, PT, PT, PT, UP0, 0x80, 0x8 ;  /* 0x000000000008781c */ /* 0x000fe80003f0f008 */
[----:B------:R-:W-:Y:S07]  /*4360*/  PLOP3.LUT P0, PT, P0, PT, PT, 0x8, 0x80 ;  /* 0x000000000080781c */ /* 0x000fee000070e170 */
[----:B------:R-:W-:Y:S11]  /*4370*/  @P2 FSETP.EQ.AND P0, PT, R35, RZ, PT ;  /* 0x000000ff2300220b */ /* 0x000ff60003f02000 */
[----:B------:R-:W-:Y:S02]  /*4380*/  @!UPT UIADD3 URZ, UPT, UPT, URZ, URZ, URZ ;  /* 0x000000fffffff290 */ /* 0x000fe4000fffe0ff */
.L_x_72:
[----:B------:R-:W3:Y:S01]  /*4390*/  SYNCS.PHASECHK.TRANS64.TRYWAIT P2, [UR7+0x50], R12 ;  /* 0x0000500cff0075a7 */ /* 0x000ee20008041107 */
[----:B------:R-:W-:Y:S04]  /*43a0*/  ELECT P4, URZ, PT ;  /* 0x0000000000ff782f */ /* 0x000fe80003880000 */
[----:B------:R-:W-:Y:S11]  /*43b0*/  PLOP3.LUT P4, PT, P0, P4, PT, 0xf2, 0x2f ;  /* 0x00000000002f781c */ /* 0x000ff60000789e72 */
[----:B------:R-:W-:Y:S02]  /*43c0*/  @!UPT UIADD3 URZ, UPT, UPT, URZ, URZ, URZ ;  /* 0x000000fffffff290 */ /* 0x000fe4000fffe0ff */
[----:B-1----:R-:W-:Y:S05]  /*43d0*/  @!P4 IADD3 R9, P0, PT, R32, 0x580, RZ ;  /* 0x000005802009c810 */ /* 0x002fea0007f1e0ff */
[----:B--2---:R-:W-:Y:S01]  /*43e0*/  @!P4 IMAD.X R0, RZ, RZ, R33, P0 ;  /* 0x000000ffff00c224 */ /* 0x004fe200000e0621 */
[----:B---3--:R-:W-:Y:S07]  /*43f0*/  @!P2 BRA `(.L_x_73) ;  /* 0x0000007000a0a947 */ /* 0x008fee0003800000 */
.L_x_194:
[----:B------:R-:W-:Y:S01]  /*4400*/  @!P4 R2UR UR9, R9 ;  /* 0x000000000909c2ca */ /* 0x000fe200000e0000 */
[----:B------:R-:W-:Y:S01]  /*4410*/  VOTEU.ALL UP1, P4 ;  /* 0x0000000000ff7886 */ /* 0x000fe20002020000 */
[----:B------:R-:W-:Y:S01]  /*4420*/  @!P4 R2UR UR8, R0 ;  /* 0x000000000008c2ca */ /* 0x000fe200000e0000 */
[----:B------:R-:W-:Y:S01]  /*4430*/  @!P4 IMAD.MOV.U32 R0, RZ, RZ, 0x2000 ;  /* 0x00002000ff00c424 */ /* 0x000fe200078e00ff */
[----:B------:R-:W-:Y:S01]  /*4440*/  UMOV UR44, UR36 ;  /* 0x00000024002c7c82 */ /* 0x000fe20008000000 */
[----:B------:R-:W-:Y:S01]  /*4450*/  UPRMT UR21, UR37, 0x654, UR41 ;  /* 0x0000065425157896 */ /* 0x000fe20008000029 */
[----:B------:R-:W-:Y:S01]  /*4460*/  @!P4 IADD3 R9, P0, PT, R32, 0x580, RZ ;  /* 0x000005802009c810 */ /* 0x000fe20007f1e0ff */
[----:B------:R-:W-:Y:S01]  /*4470*/  @!UP1 UIADD3 UR40, UPT, UPT, UR7, 0x200, URZ ;  /* 0x0000020007289890 */ /* 0x000fe2000fffe0ff */
[----:B------:R-:W-:Y:S05]  /*4480*/  VOTEU.ALL UP1, P4 ;  /* 0x0000000000ff7886 */ /* 0x000fea0002020000 */
[----:B------:R-:W-:Y:S01]  /*4490*/  IMAD.U32 R10, RZ, RZ, UR9 ;  /* 0x00000009ff0a7e24 */ /* 0x000fe2000f8e00ff */
[----:B------:R-:W-:Y:S01]  /*44a0*/  UMOV UR9, 0x10000000 ;  /* 0x1000000000097882 */ /* 0x000fe20000000000 */
[----:B------:R-:W-:Y:S01]  /*44b0*/  IMAD.U32 R11, RZ, RZ, UR8 ;  /* 0x00000008ff0b7e24 */ /* 0x000fe2000f8e00ff */
[----:B------:R-:W-:Y:S02]  /*44c0*/  UMOV UR8, 0x0 ;  /* 0x0000000000087882 */ /* 0x000fe40000000000 */
[----:B------:R-:W-:Y:S02]  /*44d0*/  @!P4 R2UR UR10, R10 ;  /* 0x000000000a0ac2ca */ /* 0x000fe400000e0000 */
[----:B------:R-:W-:Y:S11]  /*44e0*/  @!P4 R2UR UR11, R11 ;  /* 0x000000000b0bc2ca */ /* 0x000ff600000e0000 */
[----:B------:R-:W-:Y:S02]  /*44f0*/  @!UPT UIADD3 URZ, UPT, UPT, URZ, URZ, URZ ;  /* 0x000000fffffff290 */ /* 0x000fe4000fffe0ff */
[----:B------:R2:W-:Y:S01]  /*4500*/  @!UP1 UTMALDG.3D [UR40], [UR10], desc[UR8] ;  /* 0x000008280a0095b4 */ /* 0x0005e20008011000 */
[----:B------:R3:W-:Y:S01]  /*4510*/  @!P4 SYNCS.ARRIVE.TRANS64.RED.A0TR RZ, [UR7+0x30], R0 ;  /* 0x00003000ffffc9a7 */ /* 0x0007e20008300407 */
[----:B------:R-:W-:Y:S01]  /*4520*/  SYNCS.ARRIVE.TRANS64.RED.A1T0 RZ, [UR21], RZ ;  /* 0x000000ffffff79a7 */ /* 0x000fe20008100415 */
[----:B---3--:R-:W-:Y:S01]  /*4530*/  @!P4 IMAD.X R0, RZ, RZ, R33, P0 ;  /* 0x000000ffff00c224 */ /* 0x008fe200000e0621 */
[----:B------:R-:W3:Y:S02]  /*4540*/  SYNCS.PHASECHK.TRANS64.TRYWAIT P2, [UR7+0x58], R12 ;  /* 0x0000580cff0075a7 */ /* 0x000ee40008041107 */
[----:B--23--:R-:W-:Y:S05]  /*4550*/  @!P2 BRA `(.L_x_74) ;  /* 0x000000700060a947 */ /* 0x00cfea0003800000 */
.L_x_196:
[----:B------:R-:W-:Y:S01]  /*4560*/  @!P4 R2UR UR9, R9 ;  /* 0x000000000909c2ca */ /* 0x000fe200000e0000 */
[----:B------:R-:W-:Y:S01]  /*4570*/  VOTEU.ALL UP1, P4 ;  /* 0x0000000000ff7886 */ /* 0x000fe20002020000 */
[----:B------:R-:W-:Y:S01]  /*4580*/  @!P4 R2UR UR8, R0 ;  /* 0x000000000008c2ca */ /* 0x000fe200000e0000 */
[----:B------:R-:W-:Y:S01]  /*4590*/  @!P4 IMAD.MOV.U32 R0, RZ, RZ, 0x2000 ;  /* 0x00002000ff00c424 */ /* 0x000fe200078e00ff */
[----:B------:R-:W-:Y:S01]  /*45a0*/  UMOV UR35, UR43 ;  /* 0x0000002b00237c82 */ /* 0x000fe20008000000 */
[----:B------:R-:W-:Y:S01]  /*45b0*/  UPRMT UR15, UR37, 0x654, UR33 ;  /* 0x00000654250f7896 */ /* 0x000fe20008000021 */
[----:B------:R-:W-:Y:S01]  /*45c0*/  @!P4 IADD3 R9, P0, PT, R32, 0x580, RZ ;  /* 0x000005802009c810 */ /* 0x000fe20007f1e0ff */
[----:B------:R-:W-:Y:S02]  /*45d0*/  @!UP1 UIADD3 UR34, UPT, UPT, UR42, 0x10, URZ ;  /* 0x000000102a229890 */ /* 0x000fe4000fffe0ff */
[----:B------:R-:W-:Y:S01]  /*45e0*/  @!UP1 UIADD3 UR32, UPT, UPT, UR7, 0x2200, URZ ;  /* 0x0000220007209890 */ /* 0x000fe2000fffe0ff */
[----:B------:R-:W-:Y:S03]  /*45f0*/  VOTEU.ALL UP1, P4 ;  /* 0x0000000000ff7886 */ /* 0x000fe60002020000 */
        /* <DEDUP_REMOVED lines=13> */
.L_x_198:
[----:B------:R-:W-:Y:S01]  /*46d0*/  @!P4 R2UR UR9, R9 ;  /* 0x000000000909c2ca */ /* 0x000fe200000e0000 */
[----:B------:R-:W-:Y:S01]  /*46e0*/  VOTEU.ALL UP1, P4 ;  /* 0x0000000000ff7886 */ /* 0x000fe20002020000 */
[----:B------:R-:W-:Y:S01]  /*46f0*/  @!P4 R2UR UR8, R0 ;  /* 0x000000000008c2ca */ /* 0x000fe200000e0000 */
[----:B------:R-:W-:Y:S01]  /*4700*/  @!P4 IMAD.MOV.U32 R0, RZ, RZ, 0x2000 ;  /* 0x00002000ff00c424 */ /* 0x000fe200078e00ff */
[----:B------:R-:W-:Y:S01]  /*4710*/  UMOV UR27, UR43 ;  /* 0x0000002b001b7c82 */ /* 0x000fe20008000000 */
[----:B------:R-:W-:Y:S01]  /*4720*/  UMOV UR28, UR36 ;  /* 0x00000024001c7c82 */ /* 0x000fe20008000000 */
[----:B------:R-:W-:Y:S01]  /*4730*/  @!UP1 UIADD3 UR26, UPT, UPT, UR42, 0x20, URZ ;  /* 0x000000202a1a9890 */ /* 0x000fe2000fffe0ff */
[----:B------:R-:W-:Y:S01]  /*4740*/  @!P4 IADD3 R9, P0, PT, R32, 0x580, RZ ;  /* 0x000005802009c810 */ /* 0x000fe20007f1e0ff */
[----:B------:R-:W-:Y:S01]  /*4750*/  @!UP1 UIADD3 UR24, UPT, UPT, UR7, 0x4200, URZ ;  /* 0x0000420007189890 */ /* 0x000fe2000fffe0ff */
[----:B------:R-:W-:Y:S01]  /*4760*/  VOTEU.ALL UP1, P4 ;  /* 0x0000000000ff7886 */ /* 0x000fe20002020000 */
[----:B------:R-:W-:Y:S03]  /*4770*/  UPRMT UR14, UR37, 0x654, UR25 ;  /* 0x00000654250e7896 */ /* 0x000fe60008000019 */
        /* <DEDUP_REMOVED lines=13> */
.L_x_200:
[----:B------:R-:W-:Y:S01]  /*4850*/  @!P4 R2UR UR9, R9 ;  /* 0x000000000909c2ca */ /* 0x000fe200000e0000 */
[----:B------:R-:W-:Y:S01]  /*4860*/  VOTEU.ALL UP1, P4 ;  /* 0x0000000000ff7886 */ /* 0x000fe20002020000 */
[----:B------:R-:W-:Y:S01]  /*4870*/  @!P4 R2UR UR8, R0 ;  /* 0x000000000008c2ca */ /* 0x000fe200000e0000 */
[----:B------:R-:W-:Y:S01]  /*4880*/  @!P4 IMAD.MOV.U32 R0, RZ, RZ, 0x2000 ;  /* 0x00002000ff00c424 */ /* 0x000fe200078e00ff */
[----:B------:R-:W-:Y:S01]  /*4890*/  UMOV UR19, UR43 ;  /* 0x0000002b00137c82 */ /* 0x000fe20008000000 */
[----:B------:R-:W-:Y:S01]  /*48a0*/  UMOV UR20, UR36 ;  /* 0x0000002400147c82 */ /* 0x000fe20008000000 */
[----:B------:R-:W-:Y:S01]  /*48b0*/  @!UP1 UIADD3 UR18, UPT, UPT, UR42, 0x30, URZ ;  /* 0x000000302a129890 */ /* 0x000fe2000fffe0ff */
[----:B------:R-:W-:Y:S01]  /*48c0*/  SHF.L.U32 R20, RZ, 0x1f, RZ ;  /* 0x0000001fff147819 */ /* 0x000fe200000006ff */
[----:B------:R-:W-:Y:S01]  /*48d0*/  @!UP1 UIADD3 UR16, UPT, UPT, UR7, 0x6200, URZ ;  /* 0x0000620007109890 */ /* 0x000fe2000fffe0ff */
[----:B------:R-:W-:Y:S01]  /*48e0*/  @!P4 IADD3 R9, P0, PT, R32, 0x580, RZ ;  /* 0x000005802009c810 */ /* 0x000fe20007f1e0ff */
[----:B------:R-:W-:Y:S01]  /*48f0*/  VOTEU.ALL UP1, P4 ;  /* 0x0000000000ff7886 */ /* 0x000fe20002020000 */
[----:B------:R-:W-:Y:S02]  /*4900*/  UPRMT UR13, UR37, 0x654, UR17 ;  /* 0x00000654250d7896 */ /* 0x000fe40008000011 */
        /* <DEDUP_REMOVED lines=13> */
.L_x_202:
[----:B------:R-:W-:Y:S01]  /*49e0*/  @!P4 R2UR UR9, R9 ;  /* 0x000000000909c2ca */ /* 0x000fe200000e0000 */
[----:B------:R-:W-:Y:S01]  /*49f0*/  VOTEU.ALL UP1, P4 ;  /* 0x0000000000ff7886 */ /* 0x000fe20002020000 */
[----:B------:R-:W-:Y:S01]  /*4a00*/  @!P4 R2UR UR8, R0 ;  /* 0x000000000008c2ca */ /* 0x000fe200000e0000 */
[----:B------:R-:W-:Y:S01]  /*4a10*/  @!P4 IMAD.MOV.U32 R0, RZ, RZ, 0x2000 ;  /* 0x00002000ff00c424 */ /* 0x000fe200078e00ff */
[----:B------:R-:W-:Y:S01]  /*4a20*/  UMOV UR18, 0x0 ;  /* 0x0000000000127882 */ /* 0x000fe20000000000 */
[----:B------:R-:W-:Y:S01]  /*4a30*/  UMOV UR19, 0x10000000 ;  /* 0x1000000000137882 */ /* 0x000fe20000000000 */
[----:B------:R-:W-:Y:S01]  /*4a40*/  @!UP1 UIADD3 UR10, UPT, UPT, UR42, 0x40, URZ ;  /* 0x000000402a0a9890 */ /* 0x000fe2000fffe0ff */
[----:B------:R-:W-:Y:S01]  /*4a50*/  @!P4 IADD3 R9, P0, PT, R32, 0x580, RZ ;  /* 0x000005802009c810 */ /* 0x000fe20007f1e0ff */
[----:B------:R-:W-:Y:S01]  /*4a60*/  UMOV UR11, UR43 ;  /* 0x0000002b000b7c82 */ /* 0x000fe20008000000 */
[----:B------:R-:W-:Y:S04]  /*4a70*/  UMOV UR12, UR36 ;  /* 0x00000024000c7c82 */ /* 0x000fe80008000000 */
[----:B------:R-:W-:Y:S01]  /*4a80*/  IMAD.U32 R10, RZ, RZ, UR9 ;  /* 0x00000009ff0a7e24 */ /* 0x000fe2000f8e00ff */
[----:B------:R-:W-:Y:S01]  /*4a90*/  UMOV UR9, UR41 ;  /* 0x0000002900097c82 */ /* 0x000fe20008000000 */
[----:B------:R-:W-:Y:S01]  /*4aa0*/  IMAD.U32 R11, RZ, RZ, UR8 ;  /* 0x00000008ff0b7e24 */ /* 0x000fe2000f8e00ff */
[----:B------:R-:W-:Y:S02]  /*4ab0*/  @!UP1 UIADD3 UR8, UPT, UPT, UR7, 0x200, URZ ;  /* 0x0000020007089890 */ /* 0x000fe4000fffe0ff */
[----:B------:R-:W-:Y:S01]  /*4ac0*/  @!P4 R2UR UR22, R10 ;  /* 0x000000000a16c2ca */ /* 0x000fe200000e0000 */
[----:B------:R-:W-:Y:S01]  /*4ad0*/  VOTEU.ALL UP1, P4 ;  /* 0x0000000000ff7886 */ /* 0x000fe20002020000 */
        /* <DEDUP_REMOVED lines=8> */
.L_x_204:
        /* <DEDUP_REMOVED lines=9> */
[----:B------:R-:W-:Y:S03]  /*4bf0*/  UMOV UR12, UR36 ;  /* 0x00000024000c7c82 */ /* 0x000fe60008000000 */
[----:B------:R-:W-:Y:S02]  /*4c00*/  @!P4 IMAD.X R21, RZ, RZ, R33, P0 ;  /* 0x000000ffff15c224 */ /* 0x000fe400000e0621 */
        /* <DEDUP_REMOVED lines=11> */
[----:B------:R-:W3:Y:S02]  /*4cc0*/  SYNCS.PHASECHK.TRANS64.TRYWAIT P2, [UR7+0x60], R20 ;  /* 0x00006014ff0075a7 */ /* 0x000ee40008041107 */
[----:B--23--:R-:W-:Y:S05]  /*4cd0*/  @!P2 BRA `(.L_x_79) ;  /* 0x0000006800f8a947 */ /* 0x00cfea0003800000 */
.L_x_206:
[----:B------:R-:W2:Y:S01]  /*4ce0*/  LDC.64 R14, c[0x0][0xb10] ;  /* 0x0002c400ff0e7b82 */ /* 0x000ea20000000a00 */
[----:B------:R-:W-:Y:S01]  /*4cf0*/  @!P4 R2UR UR9, R34 ;  /* 0x000000002209c2ca */ /* 0x000fe200000e0000 */
[----:B------:R-:W-:Y:S01]  /*4d00*/  VOTEU.ALL UP1, P4 ;  /* 0x0000000000ff7886 */ /* 0x000fe20002020000 */
[----:B------:R-:W-:Y:S01]  /*4d10*/  @!P4 R2UR UR8, R21 ;  /* 0x000000001508c2ca */ /* 0x000fe200000e0000 */
[----:B------:R-:W-:Y:S01]  /*4d20*/  @!P4 IMAD.MOV.U32 R21, RZ, RZ, 0x2000 ;  /* 0x00002000ff15c424 */ /* 0x000fe200078e00ff */
[----:B------:R-:W-:Y:S03]  /*4d30*/  UMOV UR18, 0x0 ;  /* 0x0000000000127882 */ /* 0x000fe60000000000 */
[----:B------:R-:W3:Y:S01]  /*4d40*/  LDC.64 R10, c[0x0][0xb18] ;  /* 0x0002c600ff0a7b82 */ /* 0x000ee20000000a00 */
[----:B------:R-:W-:Y:S01]  /*4d50*/  @!UP1 UIADD3 UR10, UPT, UPT, UR42, 0x60, URZ ;  /* 0x000000602a0a9890 */ /* 0x000fe2000fffe0ff */
[----:B------:R-:W-:Y:S01]  /*4d60*/  @P3 SHF.R.U32.HI R24, RZ, 0x10, R29 ;  /* 0x00000010ff183819 */ /* 0x000fe2000001161d */
[----:B------:R-:W-:Y:S01]  /*4d70*/  UMOV UR19, 0x10000000 ;  /* 0x1000000000137882 */ /* 0x000fe20000000000 */
[----:B------:R-:W-:Y:S01]  /*4d80*/  UMOV UR11, UR43 ;  /* 0x0000002b000b7c82 */ /* 0x000fe20008000000 */
[----:B------:R-:W-:Y:S03]  /*4d90*/  UMOV UR12, UR36 ;  /* 0x00000024000c7c82 */ /* 0x000fe60008000000 */
[----:B------:R-:W5:Y:S01]  /*4da0*/  @!P1 LDC R0, c[0x0][0xb20] ;  /* 0x0002c800ff009b82 */ /* 0x000f620000000800 */
[----:B------:R-:W-:Y:S02]  /*4db0*/  VIADD R27, R27, 0x1 ;  /* 0x000000011b1b7836 */ /* 0x000fe40000000000 */
[----:B------:R-:W-:Y:S05]  /*4dc0*/  IMAD.U32 R36, RZ, RZ, UR9 ;  /* 0x00000009ff247e24 */ /* 0x000fea000f8e00ff */
[----:B-1----:R-:W1:Y:S01]  /*4dd0*/  @!P1 LDC R3, c[0x0][0xb0c] ;  /* 0x0002c300ff039b82 */ /* 0x002e620000000800 */
[----:B------:R-:W-:Y:S01]  /*4de0*/  IMAD.U32 R37, RZ, RZ, UR8 ;  /* 0x00000008ff257e24 */ /* 0x000fe2000f8e00ff */
[----:B------:R-:W-:Y:S01]  /*4df0*/  @!UP1 UIADD3 UR8, UPT, UPT, UR7, 0x4200, URZ ;  /* 0x0000420007089890 */ /* 0x000fe2000fffe0ff */
[----:B------:R-:W-:Y:S01]  /*4e00*/  @!P4 R2UR UR20, R36 ;  /* 0x000000002414c2ca */ /* 0x000fe200000e0000 */
[----:B------:R-:W-:Y:S02]  /*4e10*/  VOTEU.ALL UP1, P4 ;  /* 0x0000000000ff7886 */ /* 0x000fe40002020000 */
[----:B------:R-:W-:Y:S01]  /*4e20*/  @!P4 R2UR UR21, R37 ;  /* 0x000000002515c2ca */ /* 0x000fe200000e0000 */
[----:B------:R-:W-:Y:S11]  /*4e30*/  UMOV UR9, UR25 ;  /* 0x0000001900097c82 */ /* 0x000ff60008000000 */
[----:B------:R-:W-:Y:S01]  /*4e40*/  @!UPT UIADD3 URZ, UPT, UPT, URZ, URZ, URZ ;  /* 0x000000fffffff290 */ /* 0x000fe2000fffe0ff */
[----:B------:R1:W-:Y:S01]  /*4e50*/  @!UP1 UTMALDG.3D [UR8], [UR20], desc[UR18] ;  /* 0x00001208140095b4 */ /* 0x0003e20008011000 */
[----:B------:R1:W-:Y:S02]  /*4e60*/  @!P4 SYNCS.ARRIVE.TRANS64.RED.A0TR RZ, [UR7+0x40], R21 ;  /* 0x00004015ffffc9a7 */ /* 0x0003e40008300407 */
[----:B-1----:R-:W-:Y:S01]  /*4e70*/  @!P1 ISETP.NE.AND P2, PT, R3, 0x1, PT ;  /* 0x000000010300980c */ /* 0x002fe20003f45270 */
[C---:B--2---:R-:W-:Y:S01]  /*4e80*/  @!P1 IMAD.HI.U32 R14, R13.reuse, R14, RZ ;  /* 0x0000000e0d0e9227 */ /* 0x044fe200078e00ff */
[----:B---3--:R-:W-:Y:S03]  /*4e90*/  @!P1 ISETP.NE.AND P0, PT, R10, 0x1, PT ;  /* 0x000000010a00980c */ /* 0x008fe60003f05270 */
[C---:B------:R-:W-:Y:S01]  /*4ea0*/  @!P1 IMAD.HI.U32 R11, R8.reuse, R11, RZ ;  /* 0x0000000b080b9227 */ /* 0x040fe200078e00ff */
[----:B------:R-:W-:Y:S04]  /*4eb0*/  @!P1 SHF.R.U32.HI R14, RZ, R15, R14 ;  /* 0x0000000fff0e9219 */ /* 0x000fe8000001160e */
[----:B-----5:R-:W-:Y:S01]  /*4ec0*/  @!P1 SHF.R.U32.HI R9, RZ, R0, R11 ;  /* 0x00000000ff099219 */ /* 0x020fe2000001160b */
[----:B------:R-:W-:Y:S01]  /*4ed0*/  SYNCS.ARRIVE.TRANS64.RED.A1T0 RZ, [UR14], RZ ;  /* 0x000000ffffff79a7 */ /* 0x000fe2000810040e */
[----:B------:R-:W-:Y:S02]  /*4ee0*/  @!P1 SEL R14, R13, R14, !P2 ;  /* 0x0000000e0d0e9207 */ /* 0x000fe40005000000 */
[----:B------:R-:W-:Y:S01]  /*4ef0*/  @!P1 SEL R9, R8, R9, !P0 ;  /* 0x0000000908099207 */ /* 0x000fe20004000000 */
[----:B------:R-:W1:Y:S04]  /*4f00*/  SYNCS.PHASECHK.TRANS64.TRYWAIT P5, [UR7+0x68], R20 ;  /* 0x00006814ff0075a7 */ /* 0x000e6800080a1107 */
[----:B------:R-:W-:Y:S02]  /*4f10*/  @!P1 IMAD.IADD R0, R9, 0x1, -R14 ;  /* 0x0000000109009824 */ /* 0x000fe400078e0a0e */
[----:B------:R-:W-:Y:S02]  /*4f20*/  @!P1 IMAD.IADD R9, R14, 0x1, -R9 ;  /* 0x000000010e099824 */ /* 0x000fe400078e0a09 */
[----:B------:R-:W-:Y:S02]  /*4f30*/  @!P1 IMAD R13, R0, R3, R13 ;  /* 0x00000003000d9224 */ /* 0x000fe400078e020d */
[----:B------:R-:W-:Y:S01]  /*4f40*/  @!P1 IMAD R8, R9, R10, R8 ;  /* 0x0000000a09089224 */ /* 0x000fe200078e0208 */
[----:B-1----:R-:W-:Y:S06]  /*4f50*/  @!P5 BRA `(.L_x_80) ;  /* 0x000000680070d947 */ /* 0x002fec0003800000 */
.L_x_208:
[----:B-1----:R-:W-:Y:S01]  /*4f60*/  @!P4 IADD3 R3, P0, PT, R32, 0x580, RZ ;  /* 0x000005802003c810 */ /* 0x002fe20007f1e0ff */
[----:B------:R-:W-:Y:S01]  /*4f70*/  VOTEU.ALL UP1, P4 ;  /* 0x0000000000ff7886 */ /* 0x000fe20002020000 */
[----:B------:R-:W-:Y:S01]  /*4f80*/  UMOV UR18, 0x0 ;  /* 0x0000000000127882 */ /* 0x000fe20000000000 */
[----:B------:R-:W-:Y:S01]  /*4f90*/  UMOV UR19, 0x10000000 ;  /* 0x1000000000137882 */ /* 0x000fe20000000000 */
[----:B------:R-:W-:Y:S01]  /*4fa0*/  @!P4 R2UR UR9, R3 ;  /* 0x000000000309c2ca */ /* 0x000fe200000e0000 */
[----:B------:R-:W-:Y:S01]  /*4fb0*/  @!P4 IMAD.X R0, RZ, RZ, R33, P0 ;  /* 0x000000ffff00c224 */ /* 0x000fe200000e0621 */
[----:B------:R-:W-:Y:S01]  /*4fc0*/  @!UP1 UIADD3 UR10, UPT, UPT, UR42, 0x70, URZ ;  /* 0x000000702a0a9890 */ /* 0x000fe2000fffe0ff */
[----:B------:R-:W-:Y:S01]  /*4fd0*/  ISETP.NE.AND P0, PT, R27, 0x2, PT ;  /* 0x000000021b00780c */ /* 0x000fe20003f05270 */
[----:B------:R-:W-:Y:S01]  /*4fe0*/  UMOV UR11, UR43 ;  /* 0x0000002b000b7c82 */ /* 0x000fe20008000000 */
[----:B------:R-:W-:Y:S01]  /*4ff0*/  UMOV UR12, UR36 ;  /* 0x00000024000c7c82 */ /* 0x000fe20008000000 */
[----:B------:R-:W-:Y:S01]  /*5000*/  @!P4 R2UR UR8, R0 ;  /* 0x000000000008c2ca */ /* 0x000fe200000e0000 */
[----:B------:R-:W-:Y:S01]  /*5010*/  IMAD.IADD R20, R8, 0x1, R66 ;  /* 0x0000000108147824 */ /* 0x000fe200078e0242 */
[----:B------:R-:W-:Y:S01]  /*5020*/  @P3 R2UR UR36, R24 ;  /* 0x00000000182432ca */ /* 0x000fe200000e0000 */
[----:B------:R-:W-:Y:S01]  /*5030*/  IMAD.IADD R21, R13, 0x1, R68 ;  /* 0x000000010d157824 */ /* 0x000fe200078e0244 */
[----:B------:R-:W-:Y:S02]  /*5040*/  SEL R0, RZ, 0x1, P0 ;  /* 0x00000001ff007807 */ /* 0x000fe40000000000 */
[----:B------:R-:W-:Y:S01]  /*5050*/  SEL R27, R27, RZ, P0 ;  /* 0x000000ff1b1b7207 */ /* 0x000fe20000000000 */
[----:B------:R-:W-:Y:S01]  /*5060*/  IMAD.U32 R10, RZ, RZ, UR9 ;  /* 0x00000009ff0a7e24 */ /* 0x000fe2000f8e00ff */
[----:B------:R-:W-:Y:S01]  /*5070*/  UMOV UR9, UR17 ;  /* 0x0000001100097c82 */ /* 0x000fe20008000000 */
[----:B------:R-:W-:Y:S03]  /*5080*/  LOP3.LUT R25, R25, R0, RZ, 0x3c, !PT ;  /* 0x0000000019197212 */ /* 0x000fe600078e3cff */
[----:B------:R-:W-:Y:S01]  /*5090*/  @!P4 R2UR UR14, R10 ;  /* 0x000000000a0ec2ca */ /* 0x000fe200000e0000 */
[----:B------:R-:W-:Y:S01]  /*50a0*/  IMAD.U32 R11, RZ, RZ, UR8 ;  /* 0x00000008ff0b7e24 */ /* 0x000fe2000f8e00ff */
[----:B------:R-:W-:Y:S01]  /*50b0*/  @!UP1 UIADD3 UR8, UPT, UPT, UR7, 0x6200, URZ ;  /* 0x0000620007089890 */ /* 0x000fe2000fffe0ff */
[----:B------:R-:W-:Y:S03]  /*50c0*/  VOTEU.ALL UP1, P4 ;  /* 0x0000000000ff7886 */ /* 0x000fe60002020000 */
[----:B------:R-:W-:Y:S11]  /*50d0*/  @!P4 R2UR UR15, R11 ;  /* 0x000000000b0fc2ca */ /* 0x000ff600000e0000 */
[----:B------:R-:W-:Y:S02]  /*50e0*/  @!UPT UIADD3 URZ, UPT, UPT, URZ, URZ, URZ ;  /* 0x000000fffffff290 */ /* 0x000fe4000fffe0ff */
[----:B------:R2:W-:Y:S01]  /*50f0*/  @!UP1 UTMALDG.3D [UR8], [UR14], desc[UR18] ;  /* 0x000012080e0095b4 */ /* 0x0005e20008011000 */
[----:B------:R2:W-:Y:S01]  /*5100*/  @!P4 SYNCS.ARRIVE.TRANS64.RED.A0TR RZ, [UR7+0x48], R23 ;  /* 0x00004817ffffc9a7 */ /* 0x0005e20008300407 */
[----:B------:R-:W-:Y:S01]  /*5110*/  UPLOP3.LUT UP1, UPT, UPT, UPT, UPT, 0x80, 0x8 ;  /* 0x000000000008789c */ /* 0x000fe20003f2f070 */
[----:B------:R-:W-:Y:S01]  /*5120*/  SYNCS.ARRIVE.TRANS64.RED.A1T0 RZ, [UR13], RZ ;  /* 0x000000ffffff79a7 */ /* 0x000fe2000810040d */
[----:B------:R-:W-:Y:S09]  /*5130*/  @P3 BRA `(.L_x_81) ;  /* 0xffffffec00103947 */ /* 0x000ff2000383ffff */
[----:B------:R-:W1:Y:S02]  /*5140*/  SYNCS.PHASECHK.TRANS64.TRYWAIT P0, [UR7+0x50], R12 ;  /* 0x0000500cff0075a7 */ /* 0x000e640008001107 */
[----:B-1----:R-:W-:Y:S05]  /*5150*/  @!P0 BRA `(.L_x_82) ;  /* 0x0000006800088947 */ /* 0x002fea0003800000 */
.L_x_210:
[----:B------:R-:W3:Y:S02]  /*5160*/  SYNCS.PHASECHK.TRANS64.TRYWAIT P0, [UR7+0x58], R12 ;  /* 0x0000580cff0075a7 */ /* 0x000ee40008001107 */
[----:B---3--:R-:W-:Y:S05]  /*5170*/  @!P0 BRA `(.L_x_83) ;  /* 0x0000006800188947 */ /* 0x008fea0003800000 */
.L_x_212:
[----:B------:R-:W3:Y:S01]  /*5180*/  SYNCS.PHASECHK.TRANS64.TRYWAIT P0, [UR7+0x60], R12 ;  /* 0x0000600cff0075a7 */ /* 0x000ee20008001107 */
[----:B------:R-:W-:Y:S01]  /*5190*/  HFMA2 R0, -RZ, RZ, 0, 5.9604644775390625e-08 ;  /* 0x00000001ff007431 */ /* 0x000fe200000001ff */
[----:B---3--:R-:W-:Y:S06]  /*51a0*/  @!P0 BRA `(.L_x_84) ;  /* 0x0000006800248947 */ /* 0x008fec0003800000 */
.L_x_214:
[----:B------:R-:W-:Y:S02]  /*51b0*/  MOV R2, UR7 ;  /* 0x0000000700027c02 */ /* 0x000fe40008000f00 */
[----:B-1----:R-:W-:-:S07]  /*51c0*/  SHF.L.U32 R3, R0, 0x1f, RZ ;  /* 0x0000001f00037819 */ /* 0x002fce00000006ff */
.L_x_85:
[----:B-1----:R1:W3:Y:S02]  /*51d0*/  SYNCS.PHASECHK.TRANS64.TRYWAIT P0, [R2+URZ+0x68], R3 ;  /* 0x00006803020075a7 */ /* 0x0022e400080011ff */
[----:B---3--:R-:W-:Y:S05]  /*51e0*/  @!P0 NANOSLEEP.SYNCS 0x989680 ;  /* 0x009896800000895d */ /* 0x008fea0003900000 */
[----:B------:R-:W3:Y:S02]  /*51f0*/  @!P0 SYNCS.PHASECHK.TRANS64 P0, [R2+URZ+0x68], R3 ;  /* 0x00006803020085a7 */ /* 0x000ee400080010ff */
[----:B--23--:R-:W-:Y:S05]  /*5200*/  @P0 EXIT ;  /* 0x000000000000094d */ /* 0x00cfea0003800000 */
[----:B------:R-:W-:Y:S05]  /*5210*/  BRA `(.L_x_85) ;  /* 0xfffffffc00ec7947 */ /* 0x000fea000383ffff */
.L_x_66:
[----:B------:R-:W-:-:S06]  /*5220*/  UISETP.GE.AND UP1, UPT, UR8, 0x4, UPT ;  /* 0x000000040800788c */ /* 0x000fcc000bf26270 */
[----:B------:R-:W-:-:S13]  /*5230*/  PLOP3.LUT P0, PT, PT, PT, UP1, 0x80, 0x8 ;  /* 0x000000000008781c */ /* 0x000fda0003f0f018 */
[----:B------:R-:W-:Y:S05]  /*5240*/  @!P0 EXIT ;  /* 0x000000000000894d */ /* 0x000fea0003800000 */
[----:B------:R-:W-:Y:S01]  /*5250*/  BAR.SYNC.DEFER_BLOCKING 0x6, 0xa0 ;  /* 0x0182800000007b1d */ /* 0x000fe20000010000 */
[C---:B------:R-:W-:Y:S01]  /*5260*/  IMAD.SHL.U32 R3, R80.reuse, 0x10, RZ ;  /* 0x0000001050037824 */ /* 0x040fe200078e00ff */
[C---:B------:R-:W-:Y:S01]  /*5270*/  SHF.L.U32 R33, R80.reuse, 0x10, RZ ;  /* 0x0000001050217819 */ /* 0x040fe200000006ff */
[C---:B------:R-:W-:Y:S01]  /*5280*/  IMAD.SHL.U32 R2, R80.reuse, 0x2, RZ ;  /* 0x0000000250027824 */ /* 0x040fe200078e00ff */
[C---:B------:R-:W-:Y:S01]  /*5290*/  LOP3.LUT R81, R80.reuse, 0x60, RZ, 0xc0, !PT ;  /* 0x0000006050517812 */ /* 0x040fe200078ec0ff */
[----:B------:R-:W-:Y:S01]  /*52a0*/  HFMA2 R75, -RZ, RZ, 0, 0 ;  /* 0x00000000ff4b7431 */ /* 0x000fe200000001ff */
[----:B------:R-:W-:Y:S02]  /*52b0*/  UMOV UR48, 0x400 ;  /* 0x0000040000307882 */ /* 0x000fe40000000000 */
[----:B------:R-:W1:Y:S01]  /*52c0*/  LDC R71, c[0x0][0x370] ;  /* 0x0000dc00ff477b82 */ /* 0x000e620000000800 */
[----:B------:R-:W-:Y:S01]  /*52d0*/  ULEA UR48, UR37, UR48, 0x18 ;  /* 0x0000003025307291 */ /* 0x000fe2000f8ec0ff */
[----:B------:R-:W-:Y:S01]  /*52e0*/  LOP3.LUT R5, R3, 0x60, RZ, 0xc0, !PT ;  /* 0x0000006003057812 */ /* 0x000fe200078ec0ff */
[----:B------:R-:W-:Y:S01]  /*52f0*/  IMAD.MOV.U32 R30, RZ, RZ, RZ ;  /* 0x000000ffff1e7224 */ /* 0x000fe200078e00ff */
[----:B------:R-:W-:Y:S01]  /*5300*/  LOP3.LUT R78, R80, 0x2, RZ, 0xc0, !PT ;  /* 0x00000002504e7812 */ /* 0x000fe200078ec0ff */
[----:B------:R-:W-:Y:S01]  /*5310*/  UIADD3 UR4, UPT, UPT, UR48, 0x200, URZ ;  /* 0x0000020030047890 */ /* 0x000fe2000fffe0ff */
[----:B------:R-:W-:Y:S01]  /*5320*/  LOP3.LUT R2, R5, 0xc, R2, 0xf8, !PT ;  /* 0x0000000c05027812 */ /* 0x000fe200078ef802 */
[----:B------:R-:W-:Y:S01]  /*5330*/  IMAD.MOV.U32 R84, RZ, RZ, RZ ;  /* 0x000000ffff547224 */ /* 0x000fe200078e00ff */
[----:B------:R-:W2:Y:S01]  /*5340*/  LDC R28, c[0x0][0xb0c] ;  /* 0x0002c300ff1c7b82 */ /* 0x000ea20000000800 */
[----:B------:R-:W-:Y:S01]  /*5350*/  LOP3.LUT R33, R33, 0x600000, RZ, 0xc0, !PT ;  /* 0x0060000021217812 */ /* 0x000fe200078ec0ff */
[----:B------:R-:W4:Y:S01]  /*5360*/  LDCU.64 UR52, c[0x0][0x348] ;  /* 0x00006900ff3477ac */ /* 0x000f220008000a00 */
[----:B------:R-:W-:Y:S01]  /*5370*/  IMAD.U32 R73, RZ, RZ, UR4 ;  /* 0x00000004ff497e24 */ /* 0x000fe2000f8e00ff */
[----:B------:R-:W-:-:S02]  /*5380*/  LOP3.LUT R2, R2, 0x790, R3, 0xf8, !PT ;  /* 0x0000079002027812 */ /* 0x000fc400078ef803 */
[----:B------:R-:W-:Y:S01]  /*5390*/  LOP3.LUT R80, R80, 0x4, RZ, 0xc0, !PT ;  /* 0x0000000450507812 */ /* 0x000fe200078ec0ff */
[----:B------:R-:W1:Y:S01]  /*53a0*/  LDCU.64 UR38, c[0x0][0x888] ;  /* 0x00011100ff2677ac */ /* 0x000e620008000a00 */
[----:B------:R-:W1:Y:S01]  /*53b0*/  LDC R69, c[0x0][0xb20] ;  /* 0x0002c800ff457b82 */ /* 0x000e620000000800 */
[----:B------:R-:W3:Y:S01]  /*53c0*/  LDS R0, [UR48+0x130] ;  /* 0x00013030ff007984 */ /* 0x000ee20008000800 */
[----:B------:R-:W-:Y:S01]  /*53d0*/  LEA R79, R2, R73, 0x2 ;  /* 0x00000049024f7211 */ /* 0x000fe200078e10ff */
[----:B------:R-:W1:Y:S01]  /*53e0*/  LDCU.64 UR44, c[0x0][0x890] ;  /* 0x00011200ff2c77ac */ /* 0x000e620008000a00 */
[----:B------:R-:W-:-:S03]  /*53f0*/  MOV R76, RZ ;  /* 0x000000ff004c7202 */ /* 0x000fc60000000f00 */
[--C-:B------:R-:W-:Y:S01]  /*5400*/  IMAD R78, R78, -0x10, R79.reuse ;  /* 0xfffffff04e4e7824 */ /* 0x100fe200078e024f */
[----:B------:R-:W1:Y:S01]  /*5410*/  LDC R27, c[0x0][0xb30] ;  /* 0x0002cc00ff1b7b82 */ /* 0x000e620000000800 */
[----:B------:R-:W-:Y:S01]  /*5420*/  IMAD R77, R80, -0x10, R79 ;  /* 0xfffffff0504d7824 */ /* 0x000fe200078e024f */
[----:B------:R-:W-:Y:S01]  /*5430*/  UMOV UR49, URZ ;  /* 0x000000ff00317c82 */ /* 0x000fe20008000000 */
[----:B------:R-:W-:-:S05]  /*5440*/  UMOV UR51, URZ ;  /* 0x000000ff00337c82 */ /* 0x000fca0008000000 */
[----:B------:R-:W1:Y:S08]  /*5450*/  LDC.64 R64, c[0x0][0xb10] ;  /* 0x0002c400ff407b82 */ /* 0x000e700000000a00 */
[----:B------:R-:W1:Y:S08]  /*5460*/  LDC.64 R24, c[0x0][0xb18] ;  /* 0x0002c600ff187b82 */ /* 0x000e700000000a00 */
[----:B------:R-:W1:Y:S08]  /*5470*/  LDC.64 R22, c[0x0][0xb28] ;  /* 0x0002ca00ff167b82 */ /* 0x000e700000000a00 */
[----:B------:R-:W1:Y:S01]  /*5480*/  LDC.64 R62, c[0x0][0x8b0] ;  /* 0x00022c00ff3e7b82 */ /* 0x000e620000000a00 */
[----:B---3--:R-:W-:-:S07]  /*5490*/  IMAD.IADD R33, R0, 0x1, R33 ;  /* 0x0000000100217824 */ /* 0x008fce00078e0221 */
[----:B------:R-:W3:Y:S08]  /*54a0*/  LDC.64 R60, c[0x0][0x8a8] ;  /* 0x00022a00ff3c7b82 */ /* 0x000ef00000000a00 */
[----:B--2-4-:R-:W1:Y:S02]  /*54b0*/  LDC R70, c[0x0][0x374] ;  /* 0x0000dd00ff467b82 */ /* 0x014e640000000800 */
.L_x_161:
[C---:B------:R-:W-:Y:S02]  /*54c0*/  LEA R0, R84.reuse, UR48, 0x3 ;  /* 0x0000003054007c11 */ /* 0x040fe4000f8e18ff */
[----:B------:R-:W-:Y:S02]  /*54d0*/  SHF.L.U32 R3, R75, 0x1f, RZ ;  /* 0x0000001f4b037819 */ /* 0x000fe400000006ff */
[----:B-1----:R-:W-:Y:S02]  /*54e0*/  LEA R16, R84, UR48, 0x4 ;  /* 0x0000003054107c11 */ /* 0x002fe4000f8e20ff */
[----:B------:R-:W2:Y:S02]  /*54f0*/  SYNCS.PHASECHK.TRANS64.TRYWAIT P0, [R0+URZ+0x80], R3 ;  /* 0x00008003000075a7 */ /* 0x000ea400080011ff */
[----:B--23--:R-:W-:Y:S05]  /*5500*/  @!P0 BRA `(.L_x_86) ;  /* 0x0000006400648947 */ /* 0x00cfea0003800000 */
.L_x_215:
[----:B------:R-:W4:Y:S01]  /*5510*/  LDC.64 R12, c[0x0][0xb10] ;  /* 0x0002c400ff0c7b82 */ /* 0x000f220000000a00 */
[----:B------:R-:W3:Y:S01]  /*5520*/  LDS.128 R16, [R16+0x110] ;  /* 0x0001100010107984 */ /* 0x000ee20000000c00 */
[----:B-1----:R-:W-:Y:S01]  /*5530*/  ISETP.NE.AND P1, PT, R27, 0x1, PT ;  /* 0x000000011b00780c */ /* 0x002fe20003f25270 */
[----:B--2---:R-:W-:Y:S01]  /*5540*/  VIADD R0, R0, 0x90 ;  /* 0x0000009000007836 */ /* 0x004fe20000000000 */
[----:B------:R-:W-:Y:S04]  /*5550*/  ISETP.GE.AND P0, PT, R26, 0x1, PT ;  /* 0x000000011a00780c */ /* 0x000fe80003f06270 */
[----:B------:R-:W1:Y:S01]  /*5560*/  LDC.64 R10, c[0x0][0xb18] ;  /* 0x0002c600ff0a7b82 */ /* 0x000e620000000a00 */
[----:B------:R-:W-:Y:S01]  /*5570*/  PRMT R0, RZ, 0x654, R0 ;  /* 0x00000654ff007816 */ /* 0x000fe20000000000 */
[----:B------:R-:W-:Y:S01]  /*5580*/  @!PT LDS RZ, [RZ] ;  /* 0x00000000fffff984 */ /* 0x000fe20000000800 */
[----:B------:R-:W-:Y:S01]  /*5590*/  @!PT LDS RZ, [RZ] ;  /* 0x00000000fffff984 */ /* 0x000fe20000000800 */
[----:B------:R-:W-:Y:S01]  /*55a0*/  @!PT LDS RZ, [RZ] ;  /* 0x00000000fffff984 */ /* 0x000fe20000000800 */
[----:B------:R-:W-:Y:S01]  /*55b0*/  @!PT LDS RZ, [RZ] ;  /* 0x00000000fffff984 */ /* 0x000fe20000000800 */
[----:B------:R2:W-:Y:S06]  /*55c0*/  MEMBAR.ALL.CTA ;  /* 0x0000000000007992 */ /* 0x0005ec0000008000 */
[----:B--2---:R-:W2:Y:S01]  /*55d0*/  FENCE.VIEW.ASYNC.S ;  /* 0x00000000000073c6 */ /* 0x004ea20000000000 */
[----:B------:R-:W1:Y:S08]  /*55e0*/  @!P1 LDC R14, c[0x0][0xb20] ;  /* 0x0002c800ff0e9b82 */ /* 0x000e700000000800 */
[----:B------:R-:W1:Y:S01]  /*55f0*/  @!P1 LDC R9, c[0x0][0xb0c] ;  /* 0x0002c300ff099b82 */ /* 0x000e620000000800 */
[----:B--2---:R2:W-:Y:S01]  /*5600*/  SYNCS.ARRIVE.TRANS64.RED.A1T0 RZ, [R0+URZ], RZ ;  /* 0x000000ff00ff79a7 */ /* 0x0045e200081004ff */
[----:B---3--:R-:W-:Y:S04]  /*5610*/  LOP3.LUT P4, RZ, R18, 0x1, RZ, 0xc0, !PT ;  /* 0x0000000112ff7812 */ /* 0x008fe8000788c0ff */
[----:B------:R-:W-:Y:S09]  /*5620*/  P2R R82, PR, RZ, 0x10 ;  /* 0x00000010ff527803 */ /* 0x000ff20000000000 */
[----:B------:R-:W-:Y:S02]  /*5630*/  @P4 MOV R31, R16 ;  /* 0x00000010001f4202 */ /* 0x000fe40000000f00 */
[----:B------:R-:W-:Y:S01]  /*5640*/  @P4 LOP3.LUT R29, R17, 0xffff, RZ, 0xc0, !PT ;  /* 0x0000ffff111d4812 */ /* 0x000fe200078ec0ff */
[----:B--2-4-:R-:W-:Y:S06]  /*5650*/  @!P0 BRA `(.L_x_87) ;  /* 0x0000000000a48947 */ /* 0x014fec0003800000 */
[----:B------:R-:W-:Y:S01]  /*5660*/  IMAD.HI.U32 R36, R70, R25, RZ ;  /* 0x0000001946247227 */ /* 0x000fe200078e00ff */
[----:B------:R-:W-:Y:S02]  /*5670*/  ISETP.NE.AND P0, PT, R24, 0x1, PT ;  /* 0x000000011800780c */ /* 0x000fe40003f05270 */
[----:B------:R-:W-:Y:S01]  /*5680*/  ISETP.NE.AND P2, PT, R26, 0x1, PT ;  /* 0x000000011a00780c */ /* 0x000fe20003f45270 */
[-C--:B------:R-:W-:Y:S01]  /*5690*/  IMAD.HI.U32 R34, R71, R64.reuse, RZ ;  /* 0x0000004047227227 */ /* 0x080fe200078e00ff */
[----:B------:R-:W-:Y:S02]  /*56a0*/  SHF.R.U32.HI R37, RZ, R69, R36 ;  /* 0x00000045ff257219 */ /* 0x000fe40000011624 */
[----:B------:R-:W-:Y:S01]  /*56b0*/  ISETP.NE.AND P3, PT, R28, 0x1, PT ;  /* 0x000000011c00780c */ /* 0x000fe20003f65270 */
[----:B------:R-:W-:Y:S01]  /*56c0*/  IMAD.HI.U32 R40, R29, R25, RZ ;  /* 0x000000191d287227 */ /* 0x000fe200078e00ff */
[----:B------:R-:W-:Y:S02]  /*56d0*/  SHF.R.U32.HI R34, RZ, R65, R34 ;  /* 0x00000041ff227219 */ /* 0x000fe40000011622 */
[----:B------:R-:W-:Y:S01]  /*56e0*/  SEL R3, R70, R37, !P0 ;  /* 0x0000002546037207 */ /* 0x000fe20004000000 */
[----:B------:R-:W-:Y:S01]  /*56f0*/  IMAD.HI.U32 R38, R31, R64, RZ ;  /* 0x000000401f267227 */ /* 0x000fe200078e00ff */
[----:B------:R-:W-:Y:S03]  /*5700*/  SEL R7, R71, R34, !P3 ;  /* 0x0000002247077207 */ /* 0x000fe60005800000 */
[-C--:B------:R-:W-:Y:S01]  /*5710*/  IMAD.HI.U32 R34, R3, R22.reuse, RZ ;  /* 0x0000001603227227 */ /* 0x080fe200078e00ff */
[----:B------:R-:W-:Y:S03]  /*5720*/  SHF.R.U32.HI R38, RZ, R65, R38 ;  /* 0x00000041ff267219 */ /* 0x000fe60000011626 */
[----:B------:R-:W-:Y:S01]  /*5730*/  IMAD.HI.U32 R36, R7, R22, RZ ;  /* 0x0000001607247227 */ /* 0x000fe200078e00ff */
[----:B------:R-:W-:Y:S02]  /*5740*/  @P2 SHF.R.U32.HI R3, RZ, R23, R34 ;  /* 0x00000017ff032219 */ /* 0x000fe40000011622 */
[----:B------:R-:W-:Y:S02]  /*5750*/  SHF.R.U32.HI R34, RZ, R69, R40 ;  /* 0x00000045ff227219 */ /* 0x000fe40000011628 */
[----:B------:R-:W-:Y:S01]  /*5760*/  @P2 SHF.R.U32.HI R7, RZ, R23, R36 ;  /* 0x00000017ff072219 */ /* 0x000fe20000011624 */
[C---:B------:R-:W-:Y:S01]  /*5770*/  IMAD R2, R26.reuse, R3, RZ ;  /* 0x000000031a027224 */ /* 0x040fe200078e02ff */
[----:B------:R-:W-:Y:S02]  /*5780*/  SEL R5, R29, R34, !P0 ;  /* 0x000000221d057207 */ /* 0x000fe40004000000 */
[----:B------:R-:W-:Y:S01]  /*5790*/  SEL R3, R31, R38, !P3 ;  /* 0x000000261f037207 */ /* 0x000fe20005800000 */
[----:B------:R-:W-:Y:S01]  /*57a0*/  IMAD R4, R26, R7, RZ ;  /* 0x000000071a047224 */ /* 0x000fe200078e02ff */
[C---:B------:R-:W-:Y:S01]  /*57b0*/  ISETP.GE.AND P0, PT, R5.reuse, R2, PT ;  /* 0x000000020500720c */ /* 0x040fe20003f06270 */
[----:B------:R-:W-:Y:S03]  /*57c0*/  IMAD.HI.U32 R6, R5, R22, RZ ;  /* 0x0000001605067227 */ /* 0x000fe600078e00ff */
[----:B------:R-:W-:Y:S01]  /*57d0*/  ISETP.GE.OR P0, PT, R3, R4, P0 ;  /* 0x000000040300720c */ /* 0x000fe20000706670 */
[----:B------:R-:W-:Y:S01]  /*57e0*/  IMAD.MOV R4, RZ, RZ, -R3 ;  /* 0x000000ffff047224 */ /* 0x000fe200078e0a03 */
[-C--:B------:R-:W-:Y:S03]  /*57f0*/  SHF.R.U32.HI R6, RZ, R23.reuse, R6 ;  /* 0x00000017ff067219 */ /* 0x080fe60000011606 */
[----:B------:R-:W-:Y:S01]  /*5800*/  IMAD R31, R28, R4, R31 ;  /* 0x000000041c1f7224 */ /* 0x000fe200078e021f */
[----:B------:R-:W-:Y:S05]  /*5810*/  SEL R15, R5, R6, !P2 ;  /* 0x00000006050f7207 */ /* 0x000fea0005000000 */
[----:B------:R-:W-:Y:S02]  /*5820*/  IMAD.MOV R6, RZ, RZ, -R15 ;  /* 0x000000ffff067224 */ /* 0x000fe400078e0a0f */
[C---:B------:R-:W-:Y:S04]  /*5830*/  @!P0 IMAD.HI.U32 R2, R3.reuse, R22, RZ ;  /* 0x0000001603028227 */ /* 0x040fe800078e00ff */
[----:B------:R-:W-:Y:S01]  /*5840*/  IMAD R6, R26, R6, R5 ;  /* 0x000000061a067224 */ /* 0x000fe200078e0205 */
[----:B------:R-:W-:Y:S04]  /*5850*/  @!P0 SHF.R.U32.HI R2, RZ, R23, R2 ;  /* 0x00000017ff028219 */ /* 0x000fe80000011602 */
[----:B------:R-:W-:Y:S02]  /*5860*/  @!P0 SEL R0, R3, R2, !P2 ;  /* 0x0000000203008207 */ /* 0x000fe40005000000 */
[----:B------:R-:W-:Y:S02]  /*5870*/  IADD3 R2, PT, PT, -R5, RZ, RZ ;  /* 0x000000ff05027210 */ /* 0x000fe40007ffe1ff */
[----:B------:R-:W-:Y:S01]  /*5880*/  @!P0 IADD3 R8, PT, PT, R15, -R0, RZ ;  /* 0x800000000f088210 */ /* 0x000fe20007ffe0ff */
[----:B------:R-:W-:Y:S02]  /*5890*/  @!P0 IMAD R0, R7, R6, R0 ;  /* 0x0000000607008224 */ /* 0x000fe400078e0200 */
[----:B------:R-:W-:Y:S02]  /*58a0*/  IMAD R29, R24, R2, R29 ;  /* 0x00000002181d7224 */ /* 0x000fe400078e021d */
[----:B------:R-:W-:Y:S02]  /*58b0*/  @!P0 IMAD R5, R8, R26, R3 ;  /* 0x0000001a08058224 */ /* 0x000fe400078e0203 */
[----:B------:R-:W-:Y:S04]  /*58c0*/  @!P0 IMAD.MOV.U32 R3, RZ, RZ, R0 ;  /* 0x000000ffff038224 */ /* 0x000fe800078e0000 */
[----:B------:R-:W-:Y:S02]  /*58d0*/  IMAD R31, R3, R28, R31 ;  /* 0x0000001c031f7224 */ /* 0x000fe400078e021f */
[----:B------:R-:W-:Y:S07]  /*58e0*/  IMAD R29, R5, R24, R29 ;  /* 0x00000018051d7224 */ /* 0x000fee00078e021d */
.L_x_87:
[----:B-1----:R-:W-:Y:S01]  /*58f0*/  @!P1 ISETP.NE.AND P0, PT, R10, 0x1, PT ;  /* 0x000000010a00980c */ /* 0x002fe20003f05270 */
[----:B------:R-:W-:Y:S01]  /*5900*/  @!P1 IMAD.HI.U32 R3, R29, R11, RZ ;  /* 0x0000000b1d039227 */ /* 0x000fe200078e00ff */
[----:B------:R-:W-:Y:S01]  /*5910*/  R2UR UR42, R21 ;  /* 0x00000000152a72ca */ /* 0x000fe200000e0000 */
[----:B------:R-:W-:Y:S01]  /*5920*/  BSSY.RECONVERGENT B6, `(.L_x_88) ;  /* 0x0000031000067945 */ /* 0x000fe20003800200 */
[----:B------:R-:W-:Y:S01]  /*5930*/  R2UR UR41, R20 ;  /* 0x00000000142972ca */ /* 0x000fe200000e0000 */
[----:B------:R-:W-:Y:S01]  /*5940*/  @!P1 IMAD.HI.U32 R0, R31, R12, RZ ;  /* 0x0000000c1f009227 */ /* 0x000fe200078e00ff */
[----:B------:R-:W-:Y:S02]  /*5950*/  @!P1 SHF.R.U32.HI R2, RZ, R14, R3 ;  /* 0x0000000eff029219 */ /* 0x000fe40000011603 */
[----:B------:R-:W-:Y:S01]  /*5960*/  @!P1 ISETP.NE.AND P2, PT, R9, 0x1, PT ;  /* 0x000000010900980c */ /* 0x000fe20003f45270 */
[----:B------:R-:W-:Y:S01]  /*5970*/  VIADD R84, R84, 0x1 ;  /* 0x0000000154547836 */ /* 0x000fe20000000000 */
[----:B------:R-:W-:Y:S02]  /*5980*/  @!P1 SEL R2, R29, R2, !P0 ;  /* 0x000000021d029207 */ /* 0x000fe40004000000 */
[----:B------:R-:W-:Y:S02]  /*5990*/  @!P1 SHF.R.U32.HI R0, RZ, R13, R0 ;  /* 0x0000000dff009219 */ /* 0x000fe40000011600 */
[----:B------:R-:W-:Y:S01]  /*59a0*/  LOP3.LUT P0, RZ, R73, 0x1b0, RZ, 0xc0, !PT ;  /* 0x000001b049ff7812 */ /* 0x000fe2000780c0ff */
[----:B------:R-:W-:Y:S01]  /*59b0*/  USHF.L.U32 UR42, UR42, 0x7, URZ ;  /* 0x000000072a2a7899 */ /* 0x000fe200080006ff */
[----:B------:R-:W-:Y:S01]  /*59c0*/  @!P1 SEL R3, R31, R0, !P2 ;  /* 0x000000001f039207 */ /* 0x000fe20005000000 */
[----:B------:R-:W-:Y:S01]  /*59d0*/  USHF.L.U32 UR41, UR41, 0x7, URZ ;  /* 0x0000000729297899 */ /* 0x000fe200080006ff */
[----:B------:R-:W-:Y:S03]  /*59e0*/  @P4 SHF.R.U32.HI R74, RZ, 0x10, R17 ;  /* 0x00000010ff4a4819 */ /* 0x000fe60000011611 */
[----:B------:R-:W-:Y:S02]  /*59f0*/  @!P1 IMAD.IADD R0, R2, 0x1, -R3 ;  /* 0x0000000102009824 */ /* 0x000fe400078e0a03 */
[----:B------:R-:W-:Y:S02]  /*5a00*/  @!P1 IMAD.IADD R2, R3, 0x1, -R2 ;  /* 0x0000000103029824 */ /* 0x000fe400078e0a02 */
[----:B------:R-:W-:Y:S02]  /*5a10*/  @!P1 IMAD R31, R0, R9, R31 ;  /* 0x00000009001f9224 */ /* 0x000fe400078e021f */
[----:B------:R-:W-:Y:S01]  /*5a20*/  @!P1 IMAD R29, R2, R10, R29 ;  /* 0x0000000a021d9224 */ /* 0x000fe200078e021d */
[----:B------:R-:W-:Y:S06]  /*5a30*/  @!P0 BRA `(.L_x_89) ;  /* 0x00000000007c8947 */ /* 0x000fec0003800000 */
[----:B------:R-:W1:Y:S01]  /*5a40*/  LDCU.64 UR8, c[0x4][0x80] ;  /* 0x01001000ff0877ac */ /* 0x000e620008000a00 */
[----:B------:R-:W-:Y:S01]  /*5a50*/  MOV R2, 0x0 ;  /* 0x0000000000027802 */ /* 0x000fe20000000f00 */
[----:B------:R-:W-:Y:S02]  /*5a60*/  HFMA2 R12, -RZ, RZ, 0, 5.9604644775390625e-08 ;  /* 0x00000001ff0c7431 */ /* 0x000fe400000001ff */
[----:B------:R-:W-:Y:S01]  /*5a70*/  IMAD.MOV.U32 R8, RZ, RZ, 0x70 ;  /* 0x00000070ff087424 */ /* 0x000fe200078e00ff */
[----:B------:R2:W3:Y:S01]  /*5a80*/  LDC.64 R14, c[0x4][R2] ;  /* 0x01000000020e7b82 */ /* 0x0004e20000000a00 */
[----:B------:R-:W4:Y:S01]  /*5a90*/  LDCU.64 UR6, c[0x4][0x88] ;  /* 0x01001100ff0677ac */ /* 0x000f220008000a00 */
[----:B------:R-:W-:Y:S01]  /*5aa0*/  IMAD.MOV.U32 R13, RZ, RZ, RZ ;  /* 0x000000ffff0d7224 */ /* 0x000fe200078e00ff */
[----:B------:R-:W2:Y:S01]  /*5ab0*/  LDCU.64 UR4, c[0x4][0x8] ;  /* 0x01000100ff0477ac */ /* 0x000ea20008000a00 */
[----:B-1----:R-:W-:Y:S01]  /*5ac0*/  MOV R5, UR9 ;  /* 0x0000000900057c02 */ /* 0x002fe20008000f00 */
[----:B------:R-:W-:Y:S01]  /*5ad0*/  IMAD.U32 R4, RZ, RZ, UR8 ;  /* 0x00000008ff047e24 */ /* 0x000fe2000f8e00ff */
[----:B----4-:R-:W-:Y:S01]  /*5ae0*/  MOV R7, UR7 ;  /* 0x0000000700077c02 */ /* 0x010fe20008000f00 */
[----:B------:R-:W-:Y:S01]  /*5af0*/  IMAD.U32 R6, RZ, RZ, UR6 ;  /* 0x00000006ff067e24 */ /* 0x000fe2000f8e00ff */
[----:B--2---:R-:W-:Y:S01]  /*5b00*/  MOV R11, UR5 ;  /* 0x00000005000b7c02 */ /* 0x004fe20008000f00 */
[----:B------:R-:W-:Y:S02]  /*5b10*/  IMAD.U32 R10, RZ, RZ, UR4 ;  /* 0x00000004ff0a7e24 */ /* 0x000fe4000f8e00ff */
[----:B------:R-:W-:Y:S07]  /*5b20*/  LEPC R20, `(.L_x_90) ;  /* 0x000000001014794e */ /* 0x000fee0000000000 */
[----:B---3-5:R-:W-:Y:S05]  /*5b30*/  CALL.ABS.NOINC R14 ;  /* 0x000000000e007343 */ /* 0x028fea0003c00000 */
.L_x_90:
[----:B------:R-:W1:Y:S01]  /*5b40*/  LDCU.64 UR8, c[0x4][0x80] ;  /* 0x01001000ff0877ac */ /* 0x000e620008000a00 */
[----:B------:R-:W2:Y:S01]  /*5b50*/  LDC.64 R2, c[0x4][R2] ;  /* 0x0100000002027b82 */ /* 0x000ea20000000a00 */
[----:B------:R-:W-:Y:S02]  /*5b60*/  HFMA2 R12, -RZ, RZ, 0, 5.9604644775390625e-08 ;  /* 0x00000001ff0c7431 */ /* 0x000fe400000001ff */
[----:B------:R-:W-:Y:S02]  /*5b70*/  IMAD.MOV.U32 R8, RZ, RZ, 0x70 ;  /* 0x00000070ff087424 */ /* 0x000fe400078e00ff */
[----:B------:R-:W-:Y:S01]  /*5b80*/  IMAD.MOV.U32 R13, RZ, RZ, RZ ;  /* 0x000000ffff0d7224 */ /* 0x000fe200078e00ff */
[----:B------:R-:W3:Y:S01]  /*5b90*/  LDCU.64 UR6, c[0x4][0x88] ;  /* 0x01001100ff0677ac */ /* 0x000ee20008000a00 */
[----:B------:R-:W4:Y:S01]  /*5ba0*/  LDCU.64 UR4, c[0x4][0x8] ;  /* 0x01000100ff0477ac */ /* 0x000f220008000a00 */
[----:B-1----:R-:W-:Y:S02]  /*5bb0*/  MOV R4, UR8 ;  /* 0x0000000800047c02 */ /* 0x002fe40008000f00 */
[----:B------:R-:W-:Y:S02]  /*5bc0*/  MOV R5, UR9 ;  /* 0x0000000900057c02 */ /* 0x000fe40008000f00 */
[----:B---3--:R-:W-:Y:S01]  /*5bd0*/  MOV R7, UR7 ;  /* 0x0000000700077c02 */ /* 0x008fe20008000f00 */
[----:B------:R-:W-:Y:S01]  /*5be0*/  IMAD.U32 R6, RZ, RZ, UR6 ;  /* 0x00000006ff067e24 */ /* 0x000fe2000f8e00ff */
[----:B----4-:R-:W-:Y:S01]  /*5bf0*/  MOV R11, UR5 ;  /* 0x00000005000b7c02 */ /* 0x010fe20008000f00 */
[----:B------:R-:W-:Y:S02]  /*5c00*/  IMAD.U32 R10, RZ, RZ, UR4 ;  /* 0x00000004ff0a7e24 */ /* 0x000fe4000f8e00ff */
[----:B------:R-:W-:Y:S07]  /*5c10*/  LEPC R20, `(.L_x_89) ;  /* 0x000000001014794e */ /* 0x000fee0000000000 */
[----:B--2---:R-:W-:Y:S05]  /*5c20*/  CALL.ABS.NOINC R2 ;  /* 0x0000000002007343 */ /* 0x004fea0003c00000 */
.L_x_89:
[----:B------:R-:W-:Y:S05]  /*5c30*/  BSYNC.RECONVERGENT B6 ;  /* 0x0000000000067941 */ /* 0x000fea0003800200 */
.L_x_88:
[----:B------:R-:W-:Y:S01]  /*5c40*/  ISETP.NE.U32.AND P4, PT, R62, RZ, PT ;  /* 0x000000ff3e00720c */ /* 0x000fe20003f85070 */
[----:B------:R-:W-:Y:S01]  /*5c50*/  UISETP.NE.AND UP2, UPT, UR50, URZ, UPT ;  /* 0x000000ff3200728c */ /* 0x000fe2000bf45270 */
[----:B------:R-:W-:Y:S01]  /*5c60*/  ISETP.NE.U32.AND P2, PT, RZ, UR38, PT ;  /* 0x00000026ff007c0c */ /* 0x000fe2000bf45070 */
[----:B------:R-:W-:Y:S01]  /*5c70*/  UISETP.NE.U32.AND UP1, UPT, UR44, URZ, UPT ;  /* 0x000000ff2c00728c */ /* 0x000fe2000bf25070 */
[----:B------:R-:W-:Y:S01]  /*5c80*/  ISETP.NE.AND.EX P4, PT, R63, RZ, PT, P4 ;  /* 0x000000ff3f00720c */ /* 0x000fe20003f85340 */
[----:B------:R-:W-:Y:S01]  /*5c90*/  UPLOP3.LUT UP0, UPT, UPT, UPT, UPT, 0x40, 0x4 ;  /* 0x000000000004789c */ /* 0x000fe20003f0e870 */
[----:B------:R-:W-:Y:S01]  /*5ca0*/  ISETP.NE.AND.EX P2, PT, RZ, UR39, PT, P2 ;  /* 0x00000027ff007c0c */ /* 0x000fe2000bf45320 */
[----:B------:R-:W-:Y:S01]  /*5cb0*/  UISETP.NE.AND.EX UP1, UPT, UR45, URZ, UPT, UP1 ;  /* 0x000000ff2d00728c */ /* 0x000fe2000bf25310 */
[----:B------:R-:W-:Y:S04]  /*5cc0*/  PLOP3.LUT P1, PT, PT, PT, UP2, 0x80, 0x8 ;  /* 0x000000000008781c */ /* 0x000fe80003f2f028 */
[----:B------:R-:W-:Y:S06]  /*5cd0*/  @UP2 UPLOP3.LUT UP0, UPT, UPT, UPT, UP1, 0x80, 0x8 ;  /* 0x000000000008289c */ /* 0x000fec0003f0f010 */
[----:B------:R-:W-:Y:S01]  /*5ce0*/  PLOP3.LUT P0, PT, PT, PT, UP0, 0x80, 0x8 ;  /* 0x000000000008781c */ /* 0x000fe20003f0f008 */
[----:B------:R-:W-:Y:S01]  /*5cf0*/  @!UPT UIADD3 URZ, UPT, UPT, URZ, URZ, URZ ;  /* 0x000000fffffff290 */ /* 0x000fe2000fffe0ff */
[----:B------:R-:W-:Y:S11]  /*5d00*/  BRA.U !UP1, `(.L_x_91) ;  /* 0x0000000109387547 */ /* 0x000ff6000b800000 */
[----:B------:R-:W-:Y:S01]  /*5d10*/  UISETP.NE.U32.AND UP0, UPT, UR38, URZ, UPT ;  /* 0x000000ff2600728c */ /* 0x000fe2000bf05070 */
[----:B------:R-:W-:Y:S02]  /*5d20*/  HFMA2 R0, -RZ, RZ, 0, 5.9604644775390625e-08 ;  /* 0x00000001ff007431 */ /* 0x000fe400000001ff */
[----:B------:R-:W-:Y:S01]  /*5d30*/  IMAD.MOV.U32 R67, RZ, RZ, 0x1 ;  /* 0x00000001ff437424 */ /* 0x000fe200078e00ff */
[----:B------:R-:W-:Y:S06]  /*5d40*/  UISETP.NE.AND.EX UP0, UPT, UR39, URZ, UPT, UP0 ;  /* 0x000000ff2700728c */ /* 0x000fec000bf05300 */
[----:B------:R-:W-:Y:S05]  /*5d50*/  PLOP3.LUT P3, PT, PT, PT, UP0, 0x80, 0x8 ;  /* 0x000000000008781c */ /* 0x000fea0003f6f008 */
[----:B------:R-:W1:Y:S01]  /*5d60*/  @UP0 LDCU.64 UR6, c[0x0][0x888] ;  /* 0x00011100ff0607ac */ /* 0x000e620008000a00 */
[----:B------:R-:W-:Y:S07]  /*5d70*/  @UP0 UIMAD UR4, UR36, UR44, URZ ;  /* 0x0000002c240402a4 */ /* 0x000fee000f8e02ff */
[----:B------:R-:W-:Y:S01]  /*5d80*/  @!P3 PRMT R67, R0, 0x7610, R67 ;  /* 0x000076100043b816 */ /* 0x000fe20000000043 */
[----:B-1----:R-:W-:Y:S03]  /*5d90*/  @UP0 UIMAD.WIDE UR6, UR4, 0x4, UR6 ;  /* 0x00000004040608a5 */ /* 0x002fe6000f8e0206 */
[----:B------:R-:W1:Y:S03]  /*5da0*/  @!UP0 LDCU UR4, c[0x0][0x880] ;  /* 0x00011000ff0487ac */ /* 0x000e660008000800 */
[----:B------:R-:W-:Y:S01]  /*5db0*/  IMAD.U32 R2, RZ, RZ, UR6 ;  /* 0x00000006ff027e24 */ /* 0x000fe2000f8e00ff */
[----:B------:R-:W-:Y:S05]  /*5dc0*/  MOV R3, UR7 ;  /* 0x0000000700037c02 */ /* 0x000fea0008000f00 */
[----:B-----5:R2:W5:Y:S02]  /*5dd0*/  @P3 LDG.E R35, desc[UR46][R2.64] ;  /* 0x0000002e02233981 */ /* 0x020564000c1e1900 */
[----:B-12---:R-:W-:Y:S02]  /*5de0*/  @!P3 IMAD.U32 R35, RZ, RZ, UR4 ;  /* 0x00000004ff23be24 */ /* 0x006fe4000f8e00ff */
.L_x_91:
[----:B------:R-:W-:Y:S05]  /*5df0*/  @!P4 BRA `(.L_x_92) ;  /* 0x000000000020c947 */ /* 0x000fea0003800000 */
[----:B------:R-:W-:Y:S04]  /*5e00*/  ISETP.NE.U32.AND P3, PT, R60, RZ, PT ;  /* 0x000000ff3c00720c */ /* 0x000fe80003f65070 */
[----:B------:R-:W-:Y:S11]  /*5e10*/  ISETP.NE.AND.EX P3, PT, R61, RZ, PT, P3 ;  /* 0x000000ff3d00720c */ /* 0x000ff60003f65330 */
[----:B------:R-:W-:Y:S02]  /*5e20*/  @!UPT UIADD3 URZ, UPT, UPT, URZ, URZ, URZ ;  /* 0x000000fffffff290 */ /* 0x000fe4000fffe0ff */
[----:B------:R-:W1:Y:S01]  /*5e30*/  @P3 LDC.64 R2, c[0x0][0x8a8] ;  /* 0x00022a00ff023b82 */ /* 0x000e620000000a00 */
[----:B------:R-:W-:Y:S04]  /*5e40*/  @P3 IMAD R0, R62, UR36, RZ ;  /* 0x000000243e003c24 */ /* 0x000fe8000f8e02ff */
[----:B-1----:R-:W-:Y:S05]  /*5e50*/  @P3 IMAD.WIDE R2, R0, 0x4, R2 ;  /* 0x0000000400023825 */ /* 0x002fea00078e0202 */
[----:B-----5:R1:W5:Y:S02]  /*5e60*/  @P3 LDG.E R32, desc[UR46][R2.64] ;  /* 0x0000002e02203981 */ /* 0x020364000c1e1900 */
[----:B-1----:R-:W2:Y:S02]  /*5e70*/  @!P3 LDC R32, c[0x0][0x8a0] ;  /* 0x00022800ff20bb82 */ /* 0x002ea40000000800 */
.L_x_92:
[----:B-----5:R-:W-:Y:S01]  /*5e80*/  FSETP.NEU.AND P3, PT, R35, RZ, PT ;  /* 0x000000ff2300720b */ /* 0x020fe20003f6d000 */
[----:B------:R-:W-:Y:S01]  /*5e90*/  BSSY B1, `(.L_x_93) ;  /* 0x0000038000017945 */ /* 0x000fe20003800000 */
[----:B------:R-:W-:Y:S01]  /*5ea0*/  SEL R3, RZ, 0xffffffff, P2 ;  /* 0xffffffffff037807 */ /* 0x000fe20001000000 */
[----:B------:R-:W-:Y:S01]  /*5eb0*/  IMAD.MOV.U32 R43, RZ, RZ, 0x1 ;  /* 0x00000001ff2b7424 */ /* 0x000fe200078e00ff */
[----:B------:R-:W-:Y:S01]  /*5ec0*/  @P1 LOP3.LUT P2, RZ, R67, 0xff, RZ, 0xc0, !PT ;  /* 0x000000ff43ff1812 */ /* 0x000fe2000784c0ff */
[----:B------:R-:W-:Y:S01]  /*5ed0*/  IMAD R34, R30, 0x80, R33 ;  /* 0x000000801e227824 */ /* 0x000fe200078e0221 */
[----:B------:R-:W-:Y:S01]  /*5ee0*/  @P1 SEL R2, RZ, 0xffffffff, P3 ;  /* 0xffffffffff021807 */ /* 0x000fe20001800000 */
[----:B------:R-:W-:Y:S01]  /*5ef0*/  IMAD R85, R80, -0x10, R78 ;  /* 0xfffffff050557824 */ /* 0x000fe200078e024e */
[----:B------:R-:W-:Y:S01]  /*5f00*/  LEA R87, R30, UR48, 0x3 ;  /* 0x000000301e577c11 */ /* 0x000fe2000f8e18ff */
[----:B------:R-:W-:Y:S01]  /*5f10*/  IMAD.MOV.U32 R88, RZ, RZ, RZ ;  /* 0x000000ffff587224 */ /* 0x000fe200078e00ff */
[----:B------:R-:W-:Y:S02]  /*5f20*/  @P0 SEL R2, R3, R2, !P2 ;  /* 0x0000000203020207 */ /* 0x000fe40005000000 */
[----:B------:R-:W-:Y:S02]  /*5f30*/  CS2R R46, SRZ ;  /* 0x00000000002e7805 */ /* 0x000fe4000001ff00 */
[----:B------:R-:W-:Y:S02]  /*5f40*/  SHF.L.U32 R0, R76, 0x1f, RZ ;  /* 0x0000001f4c007819 */ /* 0x000fe400000006ff */
[----:B------:R-:W-:Y:S02]  /*5f50*/  CS2R R44, SRZ ;  /* 0x00000000002c7805 */ /* 0x000fe4000001ff00 */
[----:B------:R-:W-:Y:S02]  /*5f60*/  @P1 LOP3.LUT R2, R2, 0x1, RZ, 0xc0, !PT ;  /* 0x0000000102021812 */ /* 0x000fe400078ec0ff */
[----:B------:R-:W-:Y:S02]  /*5f70*/  CS2R R50, SRZ ;  /* 0x0000000000327805 */ /* 0x000fe4000001ff00 */
[----:B------:R-:W-:Y:S02]  /*5f80*/  PLOP3.LUT P2, PT, PT, PT, UP1, 0x80, 0x8 ;  /* 0x000000000008781c */ /* 0x000fe40003f4f018 */
[----:B------:R-:W-:Y:S02]  /*5f90*/  CS2R R48, SRZ ;  /* 0x0000000000307805 */ /* 0x000fe4000001ff00 */
[----:B------:R-:W-:Y:S02]  /*5fa0*/  ISETP.NE.U32.OR P5, PT, R2, 0x1, !P1 ;  /* 0x000000010200780c */ /* 0x000fe40004fa5470 */
[----:B------:R-:W-:Y:S02]  /*5fb0*/  CS2R R54, SRZ ;  /* 0x0000000000367805 */ /* 0x000fe4000001ff00 */
[----:B------:R-:W-:Y:S02]  /*5fc0*/  LOP3.LUT P4, R83, R67, 0xff, RZ, 0xc0, !PT ;  /* 0x000000ff43537812 */ /* 0x000fe4000788c0ff */
[----:B------:R-:W-:Y:S02]  /*5fd0*/  CS2R R52, SRZ ;  /* 0x0000000000347805 */ /* 0x000fe4000001ff00 */
[----:B------:R-:W-:Y:S02]  /*5fe0*/  SEL R2, RZ, 0xffffffff, P3 ;  /* 0xffffffffff027807 */ /* 0x000fe40001800000 */
[----:B------:R-:W-:Y:S02]  /*5ff0*/  CS2R R58, SRZ ;  /* 0x00000000003a7805 */ /* 0x000fe4000001ff00 */
[----:B------:R-:W-:Y:S02]  /*6000*/  P2R R86, PR, RZ, 0x20 ;  /* 0x00000020ff567803 */ /* 0x000fe40000000000 */
[----:B------:R-:W-:Y:S02]  /*6010*/  CS2R R56, SRZ ;  /* 0x0000000000387805 */ /* 0x000fe4000001ff00 */
[----:B------:R-:W-:Y:S02]  /*6020*/  @P2 SEL R2, R3, R2, !P4 ;  /* 0x0000000203022207 */ /* 0x000fe40006000000 */
[----:B------:R-:W-:Y:S02]  /*6030*/  @P5 SHF.L.U32 R4, RZ, 0x1f, RZ ;  /* 0x0000001fff045819 */ /* 0x000fe400000006ff */
[----:B------:R-:W-:Y:S02]  /*6040*/  LOP3.LUT R2, R2, 0x1, RZ, 0xc0, !PT ;  /* 0x0000000102027812 */ /* 0x000fe400078ec0ff */
[----:B------:R-:W1:Y:S02]  /*6050*/  @P5 SYNCS.PHASECHK.TRANS64.TRYWAIT P1, [UR48+0x30], R4 ;  /* 0x00003004ff0055a7 */ /* 0x000e640008021130 */
[----:B------:R-:W-:Y:S04]  /*6060*/  ISETP.NE.U32.AND P2, PT, R2, 0x1, PT ;  /* 0x000000010200780c */ /* 0x000fe80003f45070 */
[----:B------:R-:W-:Y:S01]  /*6070*/  P2R R89, PR, RZ, 0x4 ;  /* 0x00000004ff597803 */ /* 0x000fe20000000000 */
[----:B------:R3:W4:Y:S01]  /*6080*/  SYNCS.PHASECHK.TRANS64.TRYWAIT P0, [R87+URZ+0xa0], R0 ;  /* 0x0000a000570075a7 */ /* 0x00072200080011ff */
[----:B-1----:R-:W-:Y:S01]  /*6090*/  @P5 SEL R43, RZ, 0x1, !P1 ;  /* 0x00000001ff2b5807 */ /* 0x002fe20004800000 */
[----:B---3--:R-:W-:Y:S06]  /*60a0*/  @!P5 BRA `(.L_x_94) ;  /* 0x000000000058d947 */ /* 0x008fec0003800000 */
[----:B------:R-:W-:Y:S01]  /*60b0*/  IMAD.MOV.U32 R47, RZ, RZ, RZ ;  /* 0x000000ffff2f7224 */ /* 0x000fe200078e00ff */
[----:B------:R-:W-:Y:S01]  /*60c0*/  ISETP.NE.AND P1, PT, R43, RZ, PT ;  /* 0x000000ff2b00720c */ /* 0x000fe20003f25270 */
[----:B------:R-:W-:Y:S01]  /*60d0*/  BSSY B0, `(.L_x_95) ;  /* 0x000000c000007945 */ /* 0x000fe20003800000 */
[----:B------:R-:W-:Y:S02]  /*60e0*/  CS2R R58, SRZ ;  /* 0x00000000003a7805 */ /* 0x000fe4000001ff00 */
[----:B------:R-:W-:Y:S02]  /*60f0*/  CS2R R56, SRZ ;  /* 0x0000000000387805 */ /* 0x000fe4000001ff00 */
[----:B------:R-:W-:Y:S02]  /*6100*/  CS2R R54, SRZ ;  /* 0x0000000000367805 */ /* 0x000fe4000001ff00 */
[----:B------:R-:W-:Y:S02]  /*6110*/  CS2R R52, SRZ ;  /* 0x0000000000347805 */ /* 0x000fe4000001ff00 */
[----:B------:R-:W-:Y:S02]  /*6120*/  CS2R R50, SRZ ;  /* 0x0000000000327805 */ /* 0x000fe4000001ff00 */
[----:B------:R-:W-:Y:S02]  /*6130*/  CS2R R48, SRZ ;  /* 0x0000000000307805 */ /* 0x000fe4000001ff00 */
[----:B------:R-:W-:Y:S01]  /*6140*/  CS2R R44, SRZ ;  /* 0x00000000002c7805 */ /* 0x000fe2000001ff00 */
[----:B------:R-:W-:Y:S06]  /*6150*/  @P1 BRA `(.L_x_96) ;  /* 0x00000000000c1947 */ /* 0x000fec0003800000 */
[----:B------:R-:W-:Y:S04]  /*6160*/  SHF.L.U32 R3, RZ, 0x1f, RZ ;  /* 0x0000001fff037819 */ /* 0x000fe800000006ff */
[----:B------:R-:W1:Y:S02]  /*6170*/  SYNCS.PHASECHK.TRANS64.TRYWAIT P1, [UR48+0x30], R3 ;  /* 0x00003003ff0075a7 */ /* 0x000e640008021130 */
[----:B-1----:R-:W-:Y:S05]  /*6180*/  @!P1 BRA `(.L_x_97) ;  /* 0x0000005800589947 */ /* 0x002fea0003800000 */
.L_x_96:
[----:B------:R-:W-:Y:S05]  /*6190*/  BSYNC B0 ;  /* 0x0000000000007941 */ /* 0x000fea0003800000 */
.L_x_95:
[----:B------:R-:W-:Y:S01]  /*61a0*/  ISETP.NE.AND P1, PT, R89, RZ, PT ;  /* 0x000000ff5900720c */ /* 0x000fe20003f25270 */
[----:B------:R-:W-:Y:S11]  /*61b0*/  HFMA2 R88, -RZ, RZ, 0, 5.9604644775390625e-08 ;  /* 0x00000001ff587431 */ /* 0x000ff600000001ff */
[----:B------:R-:W-:Y:S01]  /*61c0*/  @!UPT UIADD3 URZ, UPT, UPT, URZ, URZ, URZ ;  /* 0x000000fffffff290 */ /* 0x000fe2000fffe0ff */
[----:B------:R3:W1:Y:S04]  /*61d0*/  @P1 LDS.128 R56, [R79] ;  /* 0x000000004f381984 */ /* 0x0006680000000c00 */
[----:B------:R3:W1:Y:S04]  /*61e0*/  @P1 LDS.128 R52, [R78+0x10] ;  /* 0x000010004e341984 */ /* 0x0006680000000c00 */
[----:B------:R3:W1:Y:S04]  /*61f0*/  @P1 LDS.128 R48, [R77+0x20] ;  /* 0x000020004d301984 */ /* 0x0006680000000c00 */
[----:B------:R3:W1:Y:S02]  /*6200*/  @P1 LDS.128 R44, [R85+0x30] ;  /* 0x00003000552c1984 */ /* 0x0006640000000c00 */
.L_x_94:
[----:B------:R-:W-:Y:S05]  /*6210*/  BSYNC B1 ;  /* 0x0000000000017941 */ /* 0x000fea0003800000 */
.L_x_93:
[----:B-1----:R-:W-:Y:S04]  /*6220*/  SHF.R.U32.HI R3, RZ, 0x15, R34 ;  /* 0x00000015ff037819 */ /* 0x002fe80000011622 */
[----:B------:R-:W-:Y:S01]  /*6230*/  LOP3.LUT P1, RZ, R3, 0x3, R72, 0x48, !PT ;  /* 0x0000000303ff7812 */ /* 0x000fe20007824848 */
[----:B------:R-:W-:Y:S01]  /*6240*/  @!UPT UIADD3 URZ, UPT, UPT, URZ, URZ, URZ ;  /* 0x000000fffffff290 */ /* 0x000fe2000fffe0ff */
[----:B----4-:R-:W-:Y:S11]  /*6250*/  @P0 BRA `(.L_x_98) ;  /* 0x0000000000080947 */ /* 0x010ff60003800000 */
[----:B------:R-:W1:Y:S02]  /*6260*/  SYNCS.PHASECHK.TRANS64.TRYWAIT P0, [R87+URZ+0xa0], R0 ;  /* 0x0000a000570075a7 */ /* 0x000e6400080011ff */
[----:B-1----:R-:W-:Y:S05]  /*6270*/  @!P0 BRA `(.L_x_99) ;  /* 0x0000005800348947 */ /* 0x002fea0003800000 */
.L_x_98:
[----:B------:R-:W-:Y:S05]  /*6280*/  @!P1 BRA `(.L_x_100) ;  /* 0x0000000000409947 */ /* 0x000fea0003800000 */
[----:B------:R-:W4:Y:S01]  /*6290*/  LDCU.64 UR8, c[0x4][0x70] ;  /* 0x01000e00ff0877ac */ /* 0x000f220008000a00 */
[----:B------:R-:W-:Y:S01]  /*62a0*/  MOV R3, 0x0 ;  /* 0x0000000000037802 */ /* 0x000fe20000000f00 */
[----:B------:R-:W-:Y:S02]  /*62b0*/  HFMA2 R12, -RZ, RZ, 0, 5.9604644775390625e-08 ;  /* 0x00000001ff0c7431 */ /* 0x000fe400000001ff */
[----:B------:R-:W-:Y:S02]  /*62c0*/  IMAD.MOV.U32 R8, RZ, RZ, 0x192 ;  /* 0x00000192ff087424 */ /* 0x000fe400078e00ff */
[----:B------:R-:W-:Y:S01]  /*62d0*/  IMAD.MOV.U32 R13, RZ, RZ, RZ ;  /* 0x000000ffff0d7224 */ /* 0x000fe200078e00ff */
[----:B------:R-:W5:Y:S01]  /*62e0*/  LDCU.64 UR6, c[0x4][0x78] ;  /* 0x01000f00ff0677ac */ /* 0x000f620008000a00 */
[----:B------:R-:W1:Y:S01]  /*62f0*/  LDC.64 R2, c[0x4][R3] ;  /* 0x0100000003027b82 */ /* 0x000e620000000a00 */
[----:B------:R-:W2:Y:S01]  /*6300*/  LDCU.64 UR4, c[0x4][0x10] ;  /* 0x01000200ff0477ac */ /* 0x000ea20008000a00 */
[----:B----4-:R-:W-:Y:S01]  /*6310*/  MOV R5, UR9 ;  /* 0x0000000900057c02 */ /* 0x010fe20008000f00 */
[----:B------:R-:W-:Y:S01]  /*6320*/  IMAD.U32 R4, RZ, RZ, UR8 ;  /* 0x00000008ff047e24 */ /* 0x000fe2000f8e00ff */
[----:B-----5:R-:W-:Y:S01]  /*6330*/  MOV R7, UR7 ;  /* 0x0000000700077c02 */ /* 0x020fe20008000f00 */
[----:B------:R-:W-:Y:S01]  /*6340*/  IMAD.U32 R6, RZ, RZ, UR6 ;  /* 0x00000006ff067e24 */ /* 0x000fe2000f8e00ff */
[----:B--2---:R-:W-:Y:S01]  /*6350*/  MOV R11, UR5 ;  /* 0x00000005000b7c02 */ /* 0x004fe20008000f00 */
[----:B------:R-:W-:Y:S02]  /*6360*/  IMAD.U32 R10, RZ, RZ, UR4 ;  /* 0x00000004ff0a7e24 */ /* 0x000fe4000f8e00ff */
[----:B------:R-:W-:Y:S07]  /*6370*/  LEPC R20, `(.L_x_100) ;  /* 0x000000001014794e */ /* 0x000fee0000000000 */
[----:B-1-3--:R-:W-:Y:S05]  /*6380*/  CALL.ABS.NOINC R2 ;  /* 0x0000000002007343 */ /* 0x00afea0003c00000 */
.L_x_100:
[----:B------:R-:W-:Y:S01]  /*6390*/  LOP3.LUT R20, R56, 0xffffe000, RZ, 0xc0, !PT ;  /* 0xffffe00038147812 */ /* 0x000fe200078ec0ff */
[----:B------:R-:W-:Y:S05]  /*63a0*/  WARPSYNC.ALL ;  /* 0x0000000000007948 */ /* 0x000fea0003800000 */
[----:B------:R-:W-:Y:S01]  /*63b0*/  R2UR UR4, R34 ;  /* 0x00000000220472ca */ /* 0x000fe200000e0000 */
[----:B------:R-:W-:Y:S01]  /*63c0*/  BSSY.RECONVERGENT B0, `(.L_x_101) ;  /* 0x0000058000007945 */ /* 0x000fe20003800200 */
[----:B------:R-:W-:Y:S02]  /*63d0*/  LOP3.LUT R21, R57, 0xffffe000, RZ, 0xc0, !PT ;  /* 0xffffe00039157812 */ /* 0x000fe400078ec0ff */
[----:B------:R-:W-:Y:S02]  /*63e0*/  LOP3.LUT R40, R58, 0xffffe000, RZ, 0xc0, !PT ;  /* 0xffffe0003a287812 */ /* 0x000fe400078ec0ff */
[----:B------:R-:W-:Y:S02]  /*63f0*/  LOP3.LUT R41, R52, 0xffffe000, RZ, 0xc0, !PT ;  /* 0xffffe00034297812 */ /* 0x000fe400078ec0ff */
[----:B------:R-:W-:Y:S05]  /*6400*/  ISETP.NE.AND P0, PT, R81, RZ, PT ;  /* 0x000000ff5100720c */ /* 0x000fea0003f05270 */
[----:B------:R-:W1:Y:S02]  /*6410*/  LDTM.x16 R4, tmem[UR4] ;  /* 0x00000004000479ee */ /* 0x000e640008240000 */
[C---:B-12---:R-:W-:Y:S01]  /*6420*/  FMUL R0, R32.reuse, R4 ;  /* 0x0000000420007220 */ /* 0x046fe20000400000 */
[C---:B------:R-:W-:Y:S01]  /*6430*/  FMUL R2, R32.reuse, R5 ;  /* 0x0000000520027220 */ /* 0x040fe20000400000 */
[C---:B------:R-:W-:Y:S01]  /*6440*/  FMUL R3, R32.reuse, R6 ;  /* 0x0000000620037220 */ /* 0x040fe20000400000 */
[----:B------:R-:W-:Y:S01]  /*6450*/  FMUL R7, R32, R7 ;  /* 0x0000000720077220 */ /* 0x000fe20000400000 */
[----:B------:R-:W-:Y:S01]  /*6460*/  FFMA R36, R35, R20, R0 ;  /* 0x0000001423247223 */ /* 0x000fe20000000000 */
[----:B------:R-:W-:Y:S01]  /*6470*/  LOP3.LUT R20, R59, 0xffffe000, RZ, 0xc0, !PT ;  /* 0xffffe0003b147812 */ /* 0x000fe200078ec0ff */
[C---:B------:R-:W-:Y:S01]  /*6480*/  FFMA R37, R35.reuse, R21, R2 ;  /* 0x0000001523257223 */ /* 0x040fe20000000002 */
[----:B------:R-:W-:Y:S01]  /*6490*/  LOP3.LUT R21, R54, 0xffffe000, RZ, 0xc0, !PT ;  /* 0xffffe00036157812 */ /* 0x000fe200078ec0ff */
[----:B------:R-:W-:Y:S01]  /*64a0*/  FFMA R38, R35, R40, R3 ;  /* 0x0000002823267223 */ /* 0x000fe20000000003 */
[----:B------:R-:W-:Y:S01]  /*64b0*/  LOP3.LUT R40, R53, 0xffffe000, RZ, 0xc0, !PT ;  /* 0xffffe00035287812 */ /* 0x000fe200078ec0ff */
[----:B------:R-:W-:Y:S01]  /*64c0*/  FFMA R39, R35, R20, R7 ;  /* 0x0000001423277223 */ /* 0x000fe20000000007 */
[----:B------:R-:W-:Y:S01]  /*64d0*/  LOP3.LUT R20, R55, 0xffffe000, RZ, 0xc0, !PT ;  /* 0xffffe00037147812 */ /* 0x000fe200078ec0ff */
[C---:B------:R-:W-:Y:S01]  /*64e0*/  FMUL R4, R32.reuse, R8 ;  /* 0x0000000820047220 */ /* 0x040fe20000400000 */
[----:B------:R-:W-:Y:S01]  /*64f0*/  F2FP.TF32.F32.PACK_B R36, R36 ;  /* 0x00000024ff24723e */ /* 0x000fe200024050ff */
[C---:B------:R-:W-:Y:S01]  /*6500*/  FMUL R5, R32.reuse, R9 ;  /* 0x0000000920057220 */ /* 0x040fe20000400000 */
[----:B------:R-:W-:Y:S01]  /*6510*/  F2FP.TF32.F32.PACK_B R37, R37 ;  /* 0x00000025ff25723e */ /* 0x000fe200024050ff */
[C---:B------:R-:W-:Y:S01]  /*6520*/  FMUL R6, R32.reuse, R10 ;  /* 0x0000000a20067220 */ /* 0x040fe20000400000 */
[----:B------:R-:W-:Y:S01]  /*6530*/  FMUL R11, R32, R11 ;  /* 0x0000000b200b7220 */ /* 0x000fe20000400000 */
[----:B------:R-:W-:Y:S01]  /*6540*/  F2FP.TF32.F32.PACK_B R38, R38 ;  /* 0x00000026ff26723e */ /* 0x000fe200024050ff */
[C---:B------:R-:W-:Y:S01]  /*6550*/  FFMA R4, R35.reuse, R41, R4 ;  /* 0x0000002923047223 */ /* 0x040fe20000000004 */
[----:B------:R-:W-:Y:S01]  /*6560*/  F2FP.TF32.F32.PACK_B R39, R39 ;  /* 0x00000027ff27723e */ /* 0x000fe200024050ff */
[C---:B------:R-:W-:Y:S01]  /*6570*/  FFMA R5, R35.reuse, R40, R5 ;  /* 0x0000002823057223 */ /* 0x040fe20000000005 */
[C---:B------:R-:W-:Y:S01]  /*6580*/  FFMA R6, R35.reuse, R21, R6 ;  /* 0x0000001523067223 */ /* 0x040fe20000000006 */
[----:B------:R-:W-:Y:S01]  /*6590*/  FFMA R7, R35, R20, R11 ;  /* 0x0000001423077223 */ /* 0x000fe2000000000b */
[----:B------:R-:W-:Y:S01]  /*65a0*/  LOP3.LUT R41, R48, 0xffffe000, RZ, 0xc0, !PT ;  /* 0xffffe00030297812 */ /* 0x000fe200078ec0ff */
[----:B------:R1:W-:Y:S01]  /*65b0*/  STS.128 [R79], R36 ;  /* 0x000000244f007388 */ /* 0x0003e20000000c00 */
[----:B------:R-:W-:Y:S01]  /*65c0*/  LOP3.LUT R40, R49, 0xffffe000, RZ, 0xc0, !PT ;  /* 0xffffe00031287812 */ /* 0x000fe200078ec0ff */
[C---:B------:R-:W-:Y:S01]  /*65d0*/  FMUL R8, R32.reuse, R12 ;  /* 0x0000000c20087220 */ /* 0x040fe20000400000 */
[----:B------:R-:W-:Y:S01]  /*65e0*/  FMUL R9, R32, R13 ;  /* 0x0000000d20097220 */ /* 0x000fe20000400000 */
[----:B------:R-:W-:Y:S01]  /*65f0*/  LOP3.LUT R21, R50, 0xffffe000, RZ, 0xc0, !PT ;  /* 0xffffe00032157812 */ /* 0x000fe200078ec0ff */
[C---:B------:R-:W-:Y:S01]  /*6600*/  FMUL R10, R32.reuse, R14 ;  /* 0x0000000e200a7220 */ /* 0x040fe20000400000 */
[----:B------:R-:W-:Y:S01]  /*6610*/  LOP3.LUT R20, R51, 0xffffe000, RZ, 0xc0, !PT ;  /* 0xffffe00033147812 */ /* 0x000fe200078ec0ff */
[----:B------:R-:W-:Y:S01]  /*6620*/  FMUL R15, R32, R15 ;  /* 0x0000000f200f7220 */ /* 0x000fe20000400000 */
[----:B------:R-:W-:Y:S01]  /*6630*/  F2FP.TF32.F32.PACK_B R4, R4 ;  /* 0x00000004ff04723e */ /* 0x000fe200024050ff */
[C---:B------:R-:W-:Y:S01]  /*6640*/  FFMA R8, R35.reuse, R41, R8 ;  /* 0x0000002923087223 */ /* 0x040fe20000000008 */
[----:B------:R-:W-:Y:S01]  /*6650*/  F2FP.TF32.F32.PACK_B R5, R5 ;  /* 0x00000005ff05723e */ /* 0x000fe200024050ff */
[C---:B------:R-:W-:Y:S01]  /*6660*/  FFMA R9, R35.reuse, R40, R9 ;  /* 0x0000002823097223 */ /* 0x040fe20000000009 */
[----:B------:R-:W-:Y:S01]  /*6670*/  F2FP.TF32.F32.PACK_B R6, R6 ;  /* 0x00000006ff06723e */ /* 0x000fe200024050ff */
[C---:B------:R-:W-:Y:S01]  /*6680*/  FFMA R10, R35.reuse, R21, R10 ;  /* 0x00000015230a7223 */ /* 0x040fe2000000000a */
[----:B------:R-:W-:Y:S01]  /*6690*/  F2FP.TF32.F32.PACK_B R7, R7 ;  /* 0x00000007ff07723e */ /* 0x000fe200024050ff */
[----:B------:R-:W-:Y:S01]  /*66a0*/  FFMA R11, R35, R20, R15 ;  /* 0x00000014230b7223 */ /* 0x000fe2000000000f */
[----:B------:R-:W-:Y:S01]  /*66b0*/  LOP3.LUT R41, R44, 0xffffe000, RZ, 0xc0, !PT ;  /* 0xffffe0002c297812 */ /* 0x000fe200078ec0ff */
[C---:B------:R-:W-:Y:S01]  /*66c0*/  FMUL R12, R32.reuse, R16 ;  /* 0x00000010200c7220 */ /* 0x040fe20000400000 */
[----:B------:R-:W-:Y:S01]  /*66d0*/  LOP3.LUT R40, R45, 0xffffe000, RZ, 0xc0, !PT ;  /* 0xffffe0002d287812 */ /* 0x000fe200078ec0ff */
[----:B------:R1:W-:Y:S01]  /*66e0*/  STS.128 [R78+0x10], R4 ;  /* 0x000010044e007388 */ /* 0x0003e20000000c00 */
        /* <DEDUP_REMOVED lines=13> */
[----:B------:R-:W-:Y:S02]  /*67c0*/  F2FP.TF32.F32.PACK_B R12, R12 ;  /* 0x0000000cff0c723e */ /* 0x000fe400024050ff */
[----:B------:R-:W-:Y:S01]  /*67d0*/  F2FP.TF32.F32.PACK_B R13, R13 ;  /* 0x0000000dff0d723e */ /* 0x000fe200024050ff */
[----:B------:R1:W-:Y:S01]  /*67e0*/  STS.128 [R77+0x20], R8 ;  /* 0x000020084d007388 */ /* 0x0003e20000000c00 */
[----:B------:R-:W-:Y:S02]  /*67f0*/  F2FP.TF32.F32.PACK_B R14, R14 ;  /* 0x0000000eff0e723e */ /* 0x000fe400024050ff */
[----:B------:R-:W-:Y:S05]  /*6800*/  F2FP.TF32.F32.PACK_B R15, R15 ;  /* 0x0000000fff0f723e */ /* 0x000fea00024050ff */
[----:B------:R1:W-:Y:S01]  /*6810*/  STS.128 [R85+0x30], R12 ;  /* 0x0000300c55007388 */ /* 0x0003e20000000c00 */
[----:B------:R-:W-:Y:S01]  /*6820*/  @!PT LDS RZ, [RZ] ;  /* 0x00000000fffff984 */ /* 0x000fe20000000800 */
[----:B------:R-:W-:Y:S01]  /*6830*/  @!PT LDS RZ, [RZ] ;  /* 0x00000000fffff984 */ /* 0x000fe20000000800 */
[----:B------:R-:W-:Y:S01]  /*6840*/  @!PT LDS RZ, [RZ] ;  /* 0x00000000fffff984 */ /* 0x000fe20000000800 */
[----:B------:R-:W-:Y:S01]  /*6850*/  @!PT LDS RZ, [RZ] ;  /* 0x00000000fffff984 */ /* 0x000fe20000000800 */
[----:B------:R2:W-:Y:S07]  /*6860*/  MEMBAR.ALL.CTA ;  /* 0x0000000000007992 */ /* 0x0005ee0000008000 */
[----:B--2---:R-:W2:Y:S02]  /*6870*/  FENCE.VIEW.ASYNC.S ;  /* 0x00000000000073c6 */ /* 0x004ea40000000000 */
[----:B--2---:R-:W-:Y:S06]  /*6880*/  BAR.SYNC.DEFER_BLOCKING 0x1, 0x80 ;  /* 0x0042000000007b1d */ /* 0x004fec0000010000 */
[----:B------:R-:W-:Y:S05]  /*6890*/  @P0 BRA `(.L_x_102) ;  /* 0x0000000000280947 */ /* 0x000fea0003800000 */
[----:B------:R-:W-:Y:S02]  /*68a0*/  UIADD3 UR4, UPT, UPT, UR48, 0x200, URZ ;  /* 0x0000020030047890 */ /* 0x000fe4000fffe0ff */
[----:B------:R-:W-:Y:S01]  /*68b0*/  UIADD3 UR6, UP0, UPT, UR52, 0x680, URZ ;  /* 0x0000068034067890 */ /* 0x000fe2000ff1e0ff */
[----:B------:R-:W-:Y:S03]  /*68c0*/  UMOV UR43, UR36 ;  /* 0x00000024002b7c82 */ /* 0x000fe60008000000 */
[----:B------:R-:W-:Y:S01]  /*68d0*/  MOV R73, UR4 ;  /* 0x0000000400497c02 */ /* 0x000fe20008000f00 */
[----:B------:R-:W-:Y:S03]  /*68e0*/  UIADD3.X UR7, UPT, UPT, URZ, UR53, URZ, UP0, !UPT ;  /* 0x00000035ff077290 */ /* 0x000fe600087fe4ff */
[----:B------:R-:W-:Y:S11]  /*68f0*/  R2UR UR40, R73 ;  /* 0x00000000492872ca */ /* 0x000ff600000e0000 */
[----:B------:R-:W-:Y:S02]  /*6900*/  @!UPT UIADD3 URZ, UPT, UPT, URZ, URZ, URZ ;  /* 0x000000fffffff290 */ /* 0x000fe4000fffe0ff */
[----:B------:R2:W-:Y:S01]  /*6910*/  UTMASTG.3D [UR40], [UR6] ;  /* 0x00000028060073b5 */ /* 0x0005e20008010000 */
[----:B------:R0:W-:Y:S01]  /*6920*/  UTMACMDFLUSH ;  /* 0x00000000000079b7 */ /* 0x0001e20000000000 */
[----:B--2---:R-:W-:Y:S04]  /*6930*/  DEPBAR.LE SB0, 0x1 ;  /* 0x000080400000791a */ /* 0x004fe80000000000 */
.L_x_102:
[----:B------:R-:W-:Y:S05]  /*6940*/  BSYNC.RECONVERGENT B0 ;  /* 0x0000000000007941 */ /* 0x000fea0003800200 */
.L_x_101:
[----:B------:R-:W-:Y:S01]  /*6950*/  BAR.SYNC.DEFER_BLOCKING 0x1, 0x80 ;  /* 0x0042000000007b1d */ /* 0x000fe20000010000 */
[----:B------:R-:W-:Y:S01]  /*6960*/  ISETP.NE.AND P1, PT, R86, RZ, PT ;  /* 0x000000ff5600720c */ /* 0x000fe20003f25270 */
[----:B------:R-:W-:Y:S01]  /*6970*/  UISETP.NE.AND UP0, UPT, UR49, URZ, UPT ;  /* 0x000000ff3100728c */ /* 0x000fe2000bf05270 */
[----:B------:R-:W-:Y:S11]  /*6980*/  LEA R3, R88, UR48, 0x3 ;  /* 0x0000003058037c11 */ /* 0x000ff6000f8e18ff */
[----:B------:R-:W-:Y:S01]  /*6990*/  @P1 SHF.L.U32 R2, RZ, 0x1f, RZ ;  /* 0x0000001fff021819 */ /* 0x000fe200000006ff */
[----:B------:R-:W-:Y:S06]  /*69a0*/  BRA.U !UP0, `(.L_x_103) ;  /* 0x0000000108247547 */ /* 0x000fec000b800000 */
[----:B-1----:R-:W-:Y:S01]  /*69b0*/  IMAD.U32 R5, RZ, RZ, UR51 ;  /* 0x00000033ff057e24 */ /* 0x002fe2000f8e00ff */
[----:B------:R-:W-:Y:S01]  /*69c0*/  MOV R0, UR37 ;  /* 0x0000002500007c02 */ /* 0x000fe20008000f00 */
[----:B------:R-:W-:Y:S03]  /*69d0*/  UIADD3 UR51, UPT, UPT, UR51, 0x1, URZ ;  /* 0x0000000133337890 */ /* 0x000fe6000fffe0ff */
[----:B------:R-:W-:Y:S01]  /*69e0*/  @P1 LEA R5, R5, UR48, 0x3 ;  /* 0x0000003005051c11 */ /* 0x000fe2000f8e18ff */
[----:B------:R-:W-:Y:S04]  /*69f0*/  UISETP.NE.AND UP0, UPT, UR51, 0x4, UPT ;  /* 0x000000043300788c */ /* 0x000fe8000bf05270 */
[----:B------:R-:W-:Y:S01]  /*6a00*/  @P1 VIADD R5, R5, 0x50 ;  /* 0x0000005005051836 */ /* 0x000fe20000000000 */
[----:B------:R-:W-:Y:S04]  /*6a10*/  USEL UR51, UR51, URZ, UP0 ;  /* 0x000000ff33337287 */ /* 0x000fe80008000000 */
[----:B------:R-:W-:Y:S04]  /*6a20*/  @P1 PRMT R0, R0, 0x654, R5 ;  /* 0x0000065400001816 */ /* 0x000fe80000000005 */
[----:B------:R2:W-:Y:S04]  /*6a30*/  @P1 SYNCS.ARRIVE.TRANS64.RED.A1T0 RZ, [R0+URZ], RZ ;  /* 0x000000ff00ff19a7 */ /* 0x0005e800081004ff */
.L_x_103:
[----:B------:R-:W4:Y:S01]  /*6a40*/  @P1 SYNCS.PHASECHK.TRANS64.TRYWAIT P0, [R3+URZ+0x30], R2 ;  /* 0x00003002030015a7 */ /* 0x000f2200080011ff */
[----:B------:R-:W-:Y:S01]  /*6a50*/  BSSY B1, `(.L_x_104) ;  /* 0x0000016000017945 */ /* 0x000fe20003800000 */
[----:B----4-:R-:W-:Y:S03]  /*6a60*/  @P1 SEL R43, RZ, 0x1, !P0 ;  /* 0x00000001ff2b1807 */ /* 0x010fe60004000000 */
[----:B------:R-:W-:Y:S05]  /*6a70*/  @!P1 BRA `(.L_x_105) ;  /* 0x00000000004c9947 */ /* 0x000fea0003800000 */
[----:B------:R-:W-:Y:S01]  /*6a80*/  ISETP.NE.AND P0, PT, R43, RZ, PT ;  /* 0x000000ff2b00720c */ /* 0x000fe20003f05270 */
[----:B------:R-:W-:Y:S01]  /*6a90*/  BSSY B0, `(.L_x_106) ;  /* 0x000000b000007945 */ /* 0x000fe20003800000 */
[----:B------:R-:W-:Y:S11]  /*6aa0*/  ISETP.NE.AND P1, PT, R89, RZ, PT ;  /* 0x000000ff5900720c */ /* 0x000ff60003f25270 */
[----:B------:R-:W-:Y:S02]  /*6ab0*/  @!UPT UIADD3 URZ, UPT, UPT, URZ, URZ, URZ ;  /* 0x000000fffffff290 */ /* 0x000fe4000fffe0ff */
[C---:B-1----:R-:W-:Y:S01]  /*6ac0*/  @P1 IMAD R6, R88.reuse, 0x2000, R79 ;  /* 0x0000200058061824 */ /* 0x042fe200078e024f */
[C---:B------:R-:W-:Y:S01]  /*6ad0*/  @P1 LEA R4, R88.reuse, R77, 0xd ;  /* 0x0000004d58041211 */ /* 0x040fe200078e68ff */
[C---:B------:R-:W-:Y:S02]  /*6ae0*/  @P1 IMAD R5, R88.reuse, 0x2000, R78 ;  /* 0x0000200058051824 */ /* 0x040fe400078e024e */
[----:B------:R-:W-:Y:S01]  /*6af0*/  @P1 IMAD R2, R88, 0x2000, R85 ;  /* 0x0000200058021824 */ /* 0x000fe200078e0255 */
[----:B------:R-:W-:Y:S06]  /*6b00*/  @P0 BRA `(.L_x_107) ;  /* 0x00000000000c0947 */ /* 0x000fec0003800000 */
[----:B--2---:R-:W-:Y:S04]  /*6b10*/  SHF.L.U32 R0, RZ, 0x1f, RZ ;  /* 0x0000001fff007819 */ /* 0x004fe800000006ff */
[----:B------:R-:W1:Y:S02]  /*6b20*/  SYNCS.PHASECHK.TRANS64.TRYWAIT P0, [R3+URZ+0x30], R0 ;  /* 0x00003000030075a7 */ /* 0x000e6400080011ff */
[----:B-1----:R-:W-:Y:S05]  /*6b30*/  @!P0 BRA `(.L_x_108) ;  /* 0x0000005000188947 */ /* 0x002fea0003800000 */
.L_x_107:
[----:B------:R-:W-:Y:S05]  /*6b40*/  BSYNC B0 ;  /* 0x0000000000007941 */ /* 0x000fea0003800000 */
.L_x_106:
[----:B------:R-:W-:Y:S02]  /*6b50*/  ISETP.NE.AND P0, PT, R89, RZ, PT ;  /* 0x000000ff5900720c */ /* 0x000fe40003f05270 */
[----:B------:R-:W-:Y:S11]  /*6b60*/  IADD3 R88, PT, PT, R88, 0x1, RZ ;  /* 0x0000000158587810 */ /* 0x000ff60007ffe0ff */
[----:B------:R4:W1:Y:S04]  /*6b70*/  @P0 LDS.128 R56, [R6] ;  /* 0x0000000006380984 */ /* 0x0008680000000c00 */
[----:B------:R4:W1:Y:S04]  /*6b80*/  @P0 LDS.128 R52, [R5+0x10] ;  /* 0x0000100005340984 */ /* 0x0008680000000c00 */
[----:B------:R4:W1:Y:S04]  /*6b90*/  @P0 LDS.128 R48, [R4+0x20] ;  /* 0x0000200004300984 */ /* 0x0008680000000c00 */
[----:B------:R4:W1:Y:S02]  /*6ba0*/  @P0 LDS.128 R44, [R2+0x30] ;  /* 0x00003000022c0984 */ /* 0x0008640000000c00 */
.L_x_105:
[----:B------:R-:W-:Y:S05]  /*6bb0*/  BSYNC B1 ;  /* 0x0000000000017941 */ /* 0x000fea0003800000 */
.L_x_104:
[----:B-1----:R-:W-:Y:S05]  /*6bc0*/  VIADD R3, R34, 0x10 ;  /* 0x0000001022037836 */ /* 0x002fea0000000000 */
[----:B------:R-:W-:Y:S04]  /*6bd0*/  SHF.R.U32.HI R3, RZ, 0x15, R3 ;  /* 0x00000015ff037819 */ /* 0x000fe80000011603 */
[----:B------:R-:W-:Y:S11]  /*6be0*/  LOP3.LUT P0, RZ, R3, 0x3, R72, 0x48, !PT ;  /* 0x0000000303ff7812 */ /* 0x000ff60007804848 */
[----:B------:R-:W-:Y:S02]  /*6bf0*/  @!UPT UIADD3 URZ, UPT, UPT, URZ, URZ, URZ ;  /* 0x000000fffffff290 */ /* 0x000fe4000fffe0ff */
[----:B------:R-:W-:Y:S05]  /*6c00*/  @!P0 BRA `(.L_x_109) ;  /* 0x0000000000408947 */ /* 0x000fea0003800000 */
[----:B------:R-:W1:Y:S01]  /*6c10*/  LDCU.64 UR8, c[0x4][0x70] ;  /* 0x01000e00ff0877ac */ /* 0x000e620008000a00 */
[----:B------:R-:W-:Y:S01]  /*6c20*/  MOV R3, 0x0 ;  /* 0x0000000000037802 */ /* 0x000fe20000000f00 */
[----:B------:R-:W-:Y:S02]  /*6c30*/  HFMA2 R12, -RZ, RZ, 0, 5.9604644775390625e-08 ;  /* 0x00000001ff0c7431 */ /* 0x000fe400000001ff */
[----:B------:R-:W-:Y:S02]  /*6c40*/  IMAD.MOV.U32 R8, RZ, RZ, 0x192 ;  /* 0x00000192ff087424 */ /* 0x000fe400078e00ff */
[----:B------:R-:W-:Y:S01]  /*6c50*/  IMAD.MOV.U32 R13, RZ, RZ, RZ ;  /* 0x000000ffff0d7224 */ /* 0x000fe200078e00ff */
[----:B------:R-:W5:Y:S01]  /*6c60*/  LDCU.64 UR6, c[0x4][0x78] ;  /* 0x01000f00ff0677ac */ /* 0x000f620008000a00 */
[----:B----4-:R-:W4:Y:S01]  /*6c70*/  LDC.64 R2, c[0x4][R3] ;  /* 0x0100000003027b82 */ /* 0x010f220000000a00 */
[----:B------:R-:W2:Y:S01]  /*6c80*/  LDCU.64 UR4, c[0x4][0x10] ;  /* 0x01000200ff0477ac */ /* 0x000ea20008000a00 */
[----:B-1----:R-:W-:Y:S01]  /*6c90*/  MOV R5, UR9 ;  /* 0x0000000900057c02 */ /* 0x002fe20008000f00 */
[----:B------:R-:W-:Y:S01]  /*6ca0*/  IMAD.U32 R4, RZ, RZ, UR8 ;  /* 0x00000008ff047e24 */ /* 0x000fe2000f8e00ff */
[----:B-----5:R-:W-:Y:S01]  /*6cb0*/  MOV R7, UR7 ;  /* 0x0000000700077c02 */ /* 0x020fe20008000f00 */
[----:B------:R-:W-:Y:S01]  /*6cc0*/  IMAD.U32 R6, RZ, RZ, UR6 ;  /* 0x00000006ff067e24 */ /* 0x000fe2000f8e00ff */
[----:B--2---:R-:W-:Y:S01]  /*6cd0*/  MOV R11, UR5 ;  /* 0x00000005000b7c02 */ /* 0x004fe20008000f00 */
[----:B------:R-:W-:Y:S02]  /*6ce0*/  IMAD.U32 R10, RZ, RZ, UR4 ;  /* 0x00000004ff0a7e24 */ /* 0x000fe4000f8e00ff */
[----:B------:R-:W-:Y:S07]  /*6cf0*/  LEPC R20, `(.L_x_109) ;  /* 0x000000001014794e */ /* 0x000fee0000000000 */
[----:B---34-:R-:W-:Y:S05]  /*6d00*/  CALL.ABS.NOINC R2 ;  /* 0x0000000002007343 */ /* 0x018fea0003c00000 */
.L_x_109:
[----:B------:R-:W-:Y:S01]  /*6d10*/  LOP3.LUT R20, R56, 0xffffe000, RZ, 0xc0, !PT ;  /* 0xffffe00038147812 */ /* 0x000fe200078ec0ff */
[----:B------:R-:W-:Y:S05]  /*6d20*/  WARPSYNC.ALL ;  /* 0x0000000000007948 */ /* 0x000fea0003800000 */
[----:B------:R-:W-:Y:S01]  /*6d30*/  R2UR UR4, R34 ;  /* 0x00000000220472ca */ /* 0x000fe200000e0000 */
[----:B------:R-:W-:Y:S01]  /*6d40*/  IMAD.U32 R91, RZ, RZ, UR51 ;  /* 0x00000033ff5b7e24 */ /* 0x000fe2000f8e00ff */
[----:B------:R-:W-:Y:S01]  /*6d50*/  LOP3.LUT R21, R57, 0xffffe000, RZ, 0xc0, !PT ;  /* 0xffffe00039157812 */ /* 0x000fe200078ec0ff */
[----:B------:R-:W-:Y:S01]  /*6d60*/  IMAD.U32 R90, RZ, RZ, UR37 ;  /* 0x00000025ff5a7e24 */ /* 0x000fe2000f8e00ff */
[----:B------:R-:W-:Y:S01]  /*6d70*/  LOP3.LUT R40, R59, 0xffffe000, RZ, 0xc0, !PT ;  /* 0xffffe0003b287812 */ /* 0x000fe200078ec0ff */
[----:B------:R-:W-:Y:S01]  /*6d80*/  BSSY.RECONVERGENT B0, `(.L_x_110) ;  /* 0x000005b000007945 */ /* 0x000fe20003800200 */
[----:B------:R-:W-:Y:S02]  /*6d90*/  LOP3.LUT R41, R52, 0xffffe000, RZ, 0xc0, !PT ;  /* 0xffffe00034297812 */ /* 0x000fe400078ec0ff */
[----:B------:R-:W-:Y:S02]  /*6da0*/  LOP3.LUT R42, R53, 0xffffe000, RZ, 0xc0, !PT ;  /* 0xffffe000352a7812 */ /* 0x000fe400078ec0ff */
[----:B------:R-:W-:Y:S02]  /*6db0*/  ISETP.NE.AND P6, PT, R86, RZ, PT ;  /* 0x000000ff5600720c */ /* 0x000fe40003fc5270 */
[----:B------:R-:W-:Y:S01]  /*6dc0*/  ISETP.NE.AND P0, PT, R81, RZ, PT ;  /* 0x000000ff5100720c */ /* 0x000fe20003f05270 */
[----:B----4-:R-:W2:Y:S10]  /*6dd0*/  LDTM.x16 R4, tmem[UR4+0x10] ;  /* 0x00001004000479ee */ /* 0x010eb40008240000 */
[----:B------:R-:W-:Y:S02]  /*6de0*/  @P6 LEA R91, R91, UR48, 0x3 ;  /* 0x000000305b5b6c11 */ /* 0x000fe4000f8e18ff */
[----:B------:R-:W-:Y:S03]  /*6df0*/  @P6 SHF.L.U32 R92, RZ, 0x1f, RZ ;  /* 0x0000001fff5c6819 */ /* 0x000fe600000006ff */
[----:B------:R-:W-:Y:S05]  /*6e00*/  @P6 VIADD R91, R91, 0x50 ;  /* 0x000000505b5b6836 */ /* 0x000fea0000000000 */
[----:B------:R-:W-:Y:S02]  /*6e10*/  @P6 PRMT R90, R90, 0x654, R91 ;  /* 0x000006545a5a6816 */ /* 0x000fe4000000005b */
[----:B------:R-:W-:Y:S01]  /*6e20*/  LEA R91, R88, UR48, 0x3 ;  /* 0x00000030585b7c11 */ /* 0x000fe2000f8e18ff */
[C---:B--2---:R-:W-:Y:S01]  /*6e30*/  FMUL R0, R32.reuse, R4 ;  /* 0x0000000420007220 */ /* 0x044fe20000400000 */
[C---:B------:R-:W-:Y:S01]  /*6e40*/  FMUL R2, R32.reuse, R5 ;  /* 0x0000000520027220 */ /* 0x040fe20000400000 */
[C---:B------:R-:W-:Y:S01]  /*6e50*/  FMUL R3, R32.reuse, R6 ;  /* 0x0000000620037220 */ /* 0x040fe20000400000 */
[----:B------:R-:W-:Y:S01]  /*6e60*/  FMUL R7, R32, R7 ;  /* 0x0000000720077220 */ /* 0x000fe20000400000 */
[C---:B------:R-:W-:Y:S01]  /*6e70*/  FFMA R36, R35.reuse, R20, R0 ;  /* 0x0000001423247223 */ /* 0x040fe20000000000 */
[----:B------:R-:W-:Y:S01]  /*6e80*/  LOP3.LUT R20, R58, 0xffffe000, RZ, 0xc0, !PT ;  /* 0xffffe0003a147812 */ /* 0x000fe200078ec0ff */
[C---:B------:R-:W-:Y:S01]  /*6e90*/  FFMA R37, R35.reuse, R21, R2 ;  /* 0x0000001523257223 */ /* 0x040fe20000000002 */
[----:B------:R-:W-:Y:S01]  /*6ea0*/  LOP3.LUT R21, R48, 0xffffe000, RZ, 0xc0, !PT ;  /* 0xffffe00030157812 */ /* 0x000fe200078ec0ff */
[----:B------:R-:W-:Y:S01]  /*6eb0*/  FMUL R4, R32, R8 ;  /* 0x0000000820047220 */ /* 0x000fe20000400000 */
[----:B------:R-:W-:Y:S01]  /*6ec0*/  F2FP.TF32.F32.PACK_B R36, R36 ;  /* 0x00000024ff24723e */ /* 0x000fe200024050ff */
[C---:B------:R-:W-:Y:S01]  /*6ed0*/  FFMA R38, R35.reuse, R20, R3 ;  /* 0x0000001423267223 */ /* 0x040fe20000000003 */
[----:B------:R-:W-:Y:S01]  /*6ee0*/  LOP3.LUT R20, R54, 0xffffe000, RZ, 0xc0, !PT ;  /* 0xffffe00036147812 */ /* 0x000fe200078ec0ff */
[----:B------:R-:W-:Y:S01]  /*6ef0*/  FFMA R39, R35, R40, R7 ;  /* 0x0000002823277223 */ /* 0x000fe20000000007 */
[----:B------:R-:W-:Y:S01]  /*6f00*/  LOP3.LUT R40, R55, 0xffffe000, RZ, 0xc0, !PT ;  /* 0xffffe00037287812 */ /* 0x000fe200078ec0ff */
[C---:B------:R-:W-:Y:S01]  /*6f10*/  FMUL R5, R32.reuse, R9 ;  /* 0x0000000920057220 */ /* 0x040fe20000400000 */
[C---:B------:R-:W-:Y:S01]  /*6f20*/  FMUL R6, R32.reuse, R10 ;  /* 0x0000000a20067220 */ /* 0x040fe20000400000 */
[C---:B------:R-:W-:Y:S01]  /*6f30*/  FMUL R11, R32.reuse, R11 ;  /* 0x0000000b200b7220 */ /* 0x040fe20000400000 */
[----:B------:R-:W-:Y:S01]  /*6f40*/  F2FP.TF32.F32.PACK_B R37, R37 ;  /* 0x00000025ff25723e */ /* 0x000fe200024050ff */
[C---:B------:R-:W-:Y:S01]  /*6f50*/  FFMA R4, R35.reuse, R41, R4 ;  /* 0x0000002923047223 */ /* 0x040fe20000000004 */
[----:B------:R-:W-:Y:S01]  /*6f60*/  F2FP.TF32.F32.PACK_B R38, R38 ;  /* 0x00000026ff26723e */ /* 0x000fe200024050ff */
[C---:B------:R-:W-:Y:S01]  /*6f70*/  FFMA R5, R35.reuse, R42, R5 ;  /* 0x0000002a23057223 */ /* 0x040fe20000000005 */
[----:B------:R-:W-:Y:S01]  /*6f80*/  F2FP.TF32.F32.PACK_B R39, R39 ;  /* 0x00000027ff27723e */ /* 0x000fe200024050ff */
[C---:B------:R-:W-:Y:S01]  /*6f90*/  FFMA R6, R35.reuse, R20, R6 ;  /* 0x0000001423067223 */ /* 0x040fe20000000006 */
[----:B------:R-:W-:Y:S01]  /*6fa0*/  FFMA R7, R35, R40, R11 ;  /* 0x0000002823077223 */ /* 0x000fe2000000000b */
        /* <DEDUP_REMOVED lines=47> */
[----:B------:R-:W-:Y:S02]  /*72a0*/  UIADD3 UR8, UP0, UPT, UR52, 0x680, URZ ;  /* 0x0000068034087890 */ /* 0x000fe4000ff1e0ff */
[----:B------:R-:W-:Y:S02]  /*72b0*/  UIADD3 UR5, UPT, UPT, UR41, 0x10, URZ ;  /* 0x0000001029057890 */ /* 0x000fe4000fffe0ff */
[----:B------:R-:W-:Y:S02]  /*72c0*/  UIADD3 UR4, UPT, UPT, UR48, 0x2200, URZ ;  /* 0x0000220030047890 */ /* 0x000fe4000fffe0ff */
[----:B------:R-:W-:Y:S01]  /*72d0*/  UIADD3.X UR9, UPT, UPT, URZ, UR53, URZ, UP0, !UPT ;  /* 0x00000035ff097290 */ /* 0x000fe200087fe4ff */
[----:B------:R-:W-:Y:S01]  /*72e0*/  UMOV UR6, UR42 ;  /* 0x0000002a00067c82 */ /* 0x000fe20008000000 */
[----:B------:R-:W-:Y:S07]  /*72f0*/  UMOV UR7, UR36 ;  /* 0x0000002400077c82 */ /* 0x000fee0008000000 */
[----:B------:R2:W-:Y:S01]  /*7300*/  UTMASTG.3D [UR4], [UR8] ;  /* 0x00000004080073b5 */ /* 0x0005e20008010000 */
[----:B------:R0:W-:Y:S01]  /*7310*/  UTMACMDFLUSH ;  /* 0x00000000000079b7 */ /* 0x0001e20000000000 */
[----:B--2---:R-:W-:Y:S04]  /*7320*/  DEPBAR.LE SB0, 0x1 ;  /* 0x000080400000791a */ /* 0x004fe80000000000 */
.L_x_111:
[----:B------:R-:W-:Y:S05]  /*7330*/  BSYNC.RECONVERGENT B0 ;  /* 0x0000000000007941 */ /* 0x000fea0003800200 */
.L_x_110:
[----:B------:R-:W-:Y:S01]  /*7340*/  BAR.SYNC.DEFER_BLOCKING 0x1, 0x80 ;  /* 0x0042000000007b1d */ /* 0x000fe20000010000 */
[----:B------:R-:W-:Y:S04]  /*7350*/  UIADD3 UR40, UPT, UPT, UR51, 0x1, URZ ;  /* 0x0000000133287890 */ /* 0x000fe8000fffe0ff */
[----:B------:R-:W-:Y:S04]  /*7360*/  UISETP.NE.AND UP0, UPT, UR40, 0x4, UPT ;  /* 0x000000042800788c */ /* 0x000fe8000bf05270 */
[----:B------:R-:W-:Y:S01]  /*7370*/  USEL UR40, UR40, URZ, UP0 ;  /* 0x000000ff28287287 */ /* 0x000fe20008000000 */
[----:B------:R2:W-:Y:S01]  /*7380*/  @P6 SYNCS.ARRIVE.TRANS64.RED.A1T0 RZ, [R90+URZ], RZ ;  /* 0x000000ff5aff69a7 */ /* 0x0005e200081004ff */
[----:B------:R-:W-:Y:S01]  /*7390*/  BSSY B1, `(.L_x_112) ;  /* 0x0000017000017945 */ /* 0x000fe20003800000 */
[----:B------:R-:W4:Y:S02]  /*73a0*/  @P6 SYNCS.PHASECHK.TRANS64.TRYWAIT P0, [R91+URZ+0x30], R92 ;  /* 0x0000305c5b0065a7 */ /* 0x000f2400080011ff */
[----:B----4-:R-:W-:Y:S01]  /*73b0*/  @P6 SEL R43, RZ, 0x1, !P0 ;  /* 0x00000001ff2b6807 */ /* 0x010fe20004000000 */
[----:B--2---:R-:W-:Y:S06]  /*73c0*/  @!P6 BRA `(.L_x_113) ;  /* 0x00000000004ce947 */ /* 0x004fec0003800000 */
        /* <DEDUP_REMOVED lines=9> */
[----:B------:R-:W-:Y:S04]  /*7460*/  SHF.L.U32 R6, RZ, 0x1f, RZ ;  /* 0x0000001fff067819 */ /* 0x000fe800000006ff */
[----:B------:R-:W1:Y:S02]  /*7470*/  SYNCS.PHASECHK.TRANS64.TRYWAIT P0, [R91+URZ+0x30], R6 ;  /* 0x000030065b0075a7 */ /* 0x000e6400080011ff */
[----:B-1----:R-:W-:Y:S05]  /*7480*/  @!P0 BRA `(.L_x_116) ;  /* 0x0000004400d88947 */ /* 0x002fea0003800000 */
.L_x_115:
[----:B------:R-:W-:Y:S05]  /*7490*/  BSYNC B0 ;  /* 0x0000000000007941 */ /* 0x000fea0003800000 */
.L_x_114:
[----:B------:R-:W-:Y:S02]  /*74a0*/  ISETP.NE.AND P0, PT, R89, RZ, PT ;  /* 0x000000ff5900720c */ /* 0x000fe40003f05270 */
[----:B------:R-:W-:Y:S11]  /*74b0*/  IADD3 R88, PT, PT, R88, 0x1, RZ ;  /* 0x0000000158587810 */ /* 0x000ff60007ffe0ff */
[----:B------:R2:W4:Y:S04]  /*74c0*/  @P0 LDS.128 R56, [R4] ;  /* 0x0000000004380984 */ /* 0x0005280000000c00 */
[----:B------:R2:W1:Y:S04]  /*74d0*/  @P0 LDS.128 R52, [R3+0x10] ;  /* 0x0000100003340984 */ /* 0x0004680000000c00 */
[----:B------:R2:W1:Y:S04]  /*74e0*/  @P0 LDS.128 R48, [R2+0x20] ;  /* 0x0000200002300984 */ /* 0x0004680000000c00 */
[----:B------:R2:W1:Y:S02]  /*74f0*/  @P0 LDS.128 R44, [R0+0x30] ;  /* 0x00003000002c0984 */ /* 0x0004640000000c00 */
.L_x_113:
[----:B------:R-:W-:Y:S05]  /*7500*/  BSYNC B1 ;  /* 0x0000000000017941 */ /* 0x000fea0003800000 */
.L_x_112:
[----:B--2---:R-:W-:Y:S05]  /*7510*/  VIADD R3, R34, 0x20 ;  /* 0x0000002022037836 */ /* 0x004fea0000000000 */
[----:B------:R-:W-:Y:S04]  /*7520*/  SHF.R.U32.HI R3, RZ, 0x15, R3 ;  /* 0x00000015ff037819 */ /* 0x000fe80000011603 */
[----:B------:R-:W-:Y:S11]  /*7530*/  LOP3.LUT P0, RZ, R3, 0x3, R72, 0x48, !PT ;  /* 0x0000000303ff7812 */ /* 0x000ff60007804848 */
[----:B------:R-:W-:Y:S02]  /*7540*/  @!UPT UIADD3 URZ, UPT, UPT, URZ, URZ, URZ ;  /* 0x000000fffffff290 */ /* 0x000fe4000fffe0ff */
[----:B------:R-:W-:Y:S05]  /*7550*/  @!P0 BRA `(.L_x_117) ;  /* 0x0000000000408947 */ /* 0x000fea0003800000 */
[----:B------:R-:W2:Y:S01]  /*7560*/  LDCU.64 UR8, c[0x4][0x70] ;  /* 0x01000e00ff0877ac */ /* 0x000ea20008000a00 */
[----:B------:R-:W-:Y:S01]  /*7570*/  MOV R3, 0x0 ;  /* 0x0000000000037802 */ /* 0x000fe20000000f00 */
[----:B-1----:R-:W-:Y:S02]  /*7580*/  HFMA2 R12, -RZ, RZ, 0, 5.9604644775390625e-08 ;  /* 0x00000001ff0c7431 */ /* 0x002fe400000001ff */
[----:B------:R-:W-:Y:S02]  /*7590*/  IMAD.MOV.U32 R8, RZ, RZ, 0x192 ;  /* 0x00000192ff087424 */ /* 0x000fe400078e00ff */
[----:B------:R-:W-:Y:S01]  /*75a0*/  IMAD.MOV.U32 R13, RZ, RZ, RZ ;  /* 0x000000ffff0d7224 */ /* 0x000fe200078e00ff */
[----:B------:R-:W1:Y:S01]  /*75b0*/  LDCU.64 UR6, c[0x4][0x78] ;  /* 0x01000f00ff0677ac */ /* 0x000e620008000a00 */
[----:B------:R-:W3:Y:S01]  /*75c0*/  LDC.64 R2, c[0x4][R3] ;  /* 0x0100000003027b82 */ /* 0x000ee20000000a00 */
[----:B------:R-:W5:Y:S01]  /*75d0*/  LDCU.64 UR4, c[0x4][0x10] ;  /* 0x01000200ff0477ac */ /* 0x000f620008000a00 */
[----:B--2---:R-:W-:Y:S01]  /*75e0*/  MOV R5, UR9 ;  /* 0x0000000900057c02 */ /* 0x004fe20008000f00 */
[----:B------:R-:W-:Y:S01]  /*75f0*/  IMAD.U32 R4, RZ, RZ, UR8 ;  /* 0x00000008ff047e24 */ /* 0x000fe2000f8e00ff */
[----:B-1----:R-:W-:Y:S01]  /*7600*/  MOV R7, UR7 ;  /* 0x0000000700077c02 */ /* 0x002fe20008000f00 */
[----:B------:R-:W-:Y:S01]  /*7610*/  IMAD.U32 R6, RZ, RZ, UR6 ;  /* 0x00000006ff067e24 */ /* 0x000fe2000f8e00ff */
[----:B-----5:R-:W-:Y:S01]  /*7620*/  MOV R11, UR5 ;  /* 0x00000005000b7c02 */ /* 0x020fe20008000f00 */
[----:B------:R-:W-:Y:S02]  /*7630*/  IMAD.U32 R10, RZ, RZ, UR4 ;  /* 0x00000004ff0a7e24 */ /* 0x000fe4000f8e00ff */
[----:B------:R-:W-:Y:S07]  /*7640*/  LEPC R20, `(.L_x_117) ;  /* 0x000000001014794e */ /* 0x000fee0000000000 */
[----:B---34-:R-:W-:Y:S05]  /*7650*/  CALL.ABS.NOINC R2 ;  /* 0x0000000002007343 */ /* 0x018fea0003c00000 */
.L_x_117:
[----:B----4-:R-:W-:Y:S01]  /*7660*/  LOP3.LUT R20, R56, 0xffffe000, RZ, 0xc0, !PT ;  /* 0xffffe00038147812 */ /* 0x010fe200078ec0ff */
[----:B------:R-:W-:Y:S05]  /*7670*/  WARPSYNC.ALL ;  /* 0x0000000000007948 */ /* 0x000fea0003800000 */
[----:B------:R-:W-:Y:S01]  /*7680*/  R2UR UR4, R34 ;  /* 0x00000000220472ca */ /* 0x000fe200000e0000 */
[----:B-1----:R-:W-:Y:S01]  /*7690*/  IMAD.U32 R91, RZ, RZ, UR40 ;  /* 0x00000028ff5b7e24 */ /* 0x002fe2000f8e00ff */
        /* <DEDUP_REMOVED lines=8> */
[----:B------:R-:W1:Y:S10]  /*7720*/  LDTM.x16 R4, tmem[UR4+0x20] ;  /* 0x00002004000479ee */ /* 0x000e740008240000 */
[----:B------:R-:W-:Y:S02]  /*7730*/  @P6 LEA R91, R91, UR48, 0x3 ;  /* 0x000000305b5b6c11 */ /* 0x000fe4000f8e18ff */
[----:B------:R-:W-:Y:S03]  /*7740*/  @P6 SHF.L.U32 R92, RZ, 0x1f, RZ ;  /* 0x0000001fff5c6819 */ /* 0x000fe600000006ff */
[----:B------:R-:W-:Y:S05]  /*7750*/  @P6 VIADD R91, R91, 0x50 ;  /* 0x000000505b5b6836 */ /* 0x000fea0000000000 */
[----:B------:R-:W-:Y:S02]  /*7760*/  @P6 PRMT R90, R90, 0x654, R91 ;  /* 0x000006545a5a6816 */ /* 0x000fe4000000005b */
[----:B------:R-:W-:Y:S01]  /*7770*/  LEA R91, R88, UR48, 0x3 ;  /* 0x00000030585b7c11 */ /* 0x000fe2000f8e18ff */
[C---:B-1----:R-:W-:Y:S01]  /*7780*/  FMUL R0, R32.reuse, R4 ;  /* 0x0000000420007220 */ /* 0x042fe20000400000 */
        /* <DEDUP_REMOVED lines=79> */
.L_x_119:
[----:B------:R-:W-:Y:S05]  /*7c80*/  BSYNC.RECONVERGENT B0 ;  /* 0x0000000000007941 */ /* 0x000fea0003800200 */
.L_x_118:
[----:B------:R-:W-:Y:S01]  /*7c90*/  BAR.SYNC.DEFER_BLOCKING 0x1, 0x80 ;  /* 0x0042000000007b1d */ /* 0x000fe20000010000 */
[----:B------:R-:W-:Y:S04]  /*7ca0*/  UIADD3 UR43, UPT, UPT, UR40, 0x1, URZ ;  /* 0x00000001282b7890 */ /* 0x000fe8000fffe0ff */
[----:B------:R-:W-:Y:S04]  /*7cb0*/  UISETP.NE.AND UP0, UPT, UR43, 0x4, UPT ;  /* 0x000000042b00788c */ /* 0x000fe8000bf05270 */
[----:B------:R-:W-:Y:S01]  /*7cc0*/  USEL UR43, UR43, URZ, UP0 ;  /* 0x000000ff2b2b7287 */ /* 0x000fe20008000000 */
[----:B------:R2:W-:Y:S01]  /*7cd0*/  @P6 SYNCS.ARRIVE.TRANS64.RED.A1T0 RZ, [R90+URZ], RZ ;  /* 0x000000ff5aff69a7 */ /* 0x0005e200081004ff */
[----:B------:R-:W-:Y:S01]  /*7ce0*/  BSSY B1, `(.L_x_120) ;  /* 0x000001c000017945 */ /* 0x000fe20003800000 */
[----:B------:R-:W4:Y:S01]  /*7cf0*/  @P6 SYNCS.PHASECHK.TRANS64.TRYWAIT P0, [R91+URZ+0x30], R92 ;  /* 0x0000305c5b0065a7 */ /* 0x000f2200080011ff */
[----:B--2---:R-:W-:Y:S01]  /*7d00*/  HFMA2 R90, -RZ, RZ, 0, 0 ;  /* 0x00000000ff5a7431 */ /* 0x004fe200000001ff */
[----:B----4-:R-:W-:Y:S01]  /*7d10*/  @P6 SEL R43, RZ, 0x1, !P0 ;  /* 0x00000001ff2b6807 */ /* 0x010fe20004000000 */
[----:B------:R-:W-:Y:S06]  /*7d20*/  @!P6 BRA `(.L_x_121) ;  /* 0x00000000005ce947 */ /* 0x000fec0003800000 */
        /* <DEDUP_REMOVED lines=12> */
.L_x_123:
[----:B------:R-:W-:Y:S05]  /*7df0*/  BSYNC B0 ;  /* 0x0000000000007941 */ /* 0x000fea0003800000 */
.L_x_122:
[----:B------:R-:W-:Y:S01]  /*7e00*/  ISETP.NE.AND P0, PT, R89, RZ, PT ;  /* 0x000000ff5900720c */ /* 0x000fe20003f05270 */
[----:B------:R-:W-:Y:S11]  /*7e10*/  VIADD R88, R88, 0x1 ;  /* 0x0000000158587836 */ /* 0x000ff60000000000 */
[----:B------:R-:W-:Y:S01]  /*7e20*/  @!UPT UIADD3 URZ, UPT, UPT, URZ, URZ, URZ ;  /* 0x000000fffffff290 */ /* 0x000fe2000fffe0ff */
[----:B------:R2:W4:Y:S04]  /*7e30*/  @P0 LDS.128 R56, [R4] ;  /* 0x0000000004380984 */ /* 0x0005280000000c00 */
[----:B------:R2:W1:Y:S04]  /*7e40*/  @P0 LDS.128 R52, [R3+0x10] ;  /* 0x0000100003340984 */ /* 0x0004680000000c00 */
[----:B------:R2:W1:Y:S04]  /*7e50*/  @P0 LDS.128 R48, [R2+0x20] ;  /* 0x0000200002300984 */ /* 0x0004680000000c00 */
[----:B------:R2:W1:Y:S01]  /*7e60*/  @P0 LDS.128 R44, [R0+0x30] ;  /* 0x00003000002c0984 */ /* 0x0004620000000c00 */
[C---:B------:R-:W-:Y:S04]  /*7e70*/  ISETP.NE.AND P0, PT, R88.reuse, 0x4, PT ;  /* 0x000000045800780c */ /* 0x040fe80003f05270 */
[----:B------:R-:W-:Y:S02]  /*7e80*/  SEL R88, R88, RZ, P0 ;  /* 0x000000ff58587207 */ /* 0x000fe40000000000 */
[----:B------:R-:W-:Y:S02]  /*7e90*/  SEL R90, RZ, 0x1, P0 ;  /* 0x00000001ff5a7807 */ /* 0x000fe40000000000 */
.L_x_121:
[----:B------:R-:W-:Y:S05]  /*7ea0*/  BSYNC B1 ;  /* 0x0000000000017941 */ /* 0x000fea0003800000 */
.L_x_120:
        /* <DEDUP_REMOVED lines=21> */
.L_x_125:
[----:B----4-:R-:W-:Y:S01]  /*8000*/  LOP3.LUT R20, R56, 0xffffe000, RZ, 0xc0, !PT ;  /* 0xffffe00038147812 */ /* 0x010fe200078ec0ff */
[----:B------:R-:W-:Y:S05]  /*8010*/  WARPSYNC.ALL ;  /* 0x0000000000007948 */ /* 0x000fea0003800000 */
[----:B------:R-:W-:Y:S01]  /*8020*/  R2UR UR4, R34 ;  /* 0x00000000220472ca */ /* 0x000fe200000e0000 */
[----:B------:R-:W-:Y:S01]  /*8030*/  IMAD.U32 R92, RZ, RZ, UR43 ;  /* 0x0000002bff5c7e24 */ /* 0x000fe2000f8e00ff */
[----:B------:R-:W-:Y:S01]  /*8040*/  LOP3.LUT R21, R57, 0xffffe000, RZ, 0xc0, !PT ;  /* 0xffffe00039157812 */ /* 0x000fe200078ec0ff */
[----:B-1----:R-:W-:Y:S01]  /*8050*/  IMAD.U32 R91, RZ, RZ, UR37 ;  /* 0x00000025ff5b7e24 */ /* 0x002fe2000f8e00ff */
        /* <DEDUP_REMOVED lines=8> */
[----:B------:R-:W-:Y:S03]  /*80e0*/  @P6 SHF.L.U32 R93, R90, 0x1f, RZ ;  /* 0x0000001f5a5d6819 */ /* 0x000fe600000006ff */
        /* <DEDUP_REMOVED lines=83> */
.L_x_127:
[----:B------:R-:W-:Y:S05]  /*8620*/  BSYNC.RECONVERGENT B0 ;  /* 0x0000000000007941 */ /* 0x000fea0003800200 */
.L_x_126:
        /* <DEDUP_REMOVED lines=18> */
[----:B------:R-:W-:Y:S04]  /*8750*/  SHF.L.U32 R5, R90, 0x1f, RZ ;  /* 0x0000001f5a057819 */ /* 0x000fe800000006ff */
[----:B------:R-:W1:Y:S02]  /*8760*/  SYNCS.PHASECHK.TRANS64.TRYWAIT P0, [R92+URZ+0x30], R5 ;  /* 0x000030055c0075a7 */ /* 0x000e6400080011ff */
[----:B-1----:R-:W-:Y:S05]  /*8770*/  @!P0 BRA `(.L_x_132) ;  /* 0x0000003400448947 */ /* 0x002fea0003800000 */
.L_x_131:
[----:B------:R-:W-:Y:S05]  /*8780*/  BSYNC B0 ;  /* 0x0000000000007941 */ /* 0x000fea0003800000 */
.L_x_130:
[----:B------:R-:W-:Y:S01]  /*8790*/  ISETP.NE.AND P0, PT, R89, RZ, PT ;  /* 0x000000ff5900720c */ /* 0x000fe20003f05270 */
[----:B------:R-:W-:Y:S11]  /*87a0*/  VIADD R88, R88, 0x1 ;  /* 0x0000000158587836 */ /* 0x000ff60000000000 */
[----:B------:R-:W-:Y:S01]  /*87b0*/  @!UPT UIADD3 URZ, UPT, UPT, URZ, URZ, URZ ;  /* 0x000000fffffff290 */ /* 0x000fe2000fffe0ff */
[----:B------:R2:W4:Y:S04]  /*87c0*/  @P0 LDS.128 R56, [R4] ;  /* 0x0000000004380984 */ /* 0x0005280000000c00 */
[----:B------:R2:W2:Y:S04]  /*87d0*/  @P0 LDS.128 R52, [R3+0x10] ;  /* 0x0000100003340984 */ /* 0x0004a80000000c00 */
[----:B------:R2:W2:Y:S04]  /*87e0*/  @P0 LDS.128 R48, [R2+0x20] ;  /* 0x0000200002300984 */ /* 0x0004a80000000c00 */
[----:B------:R2:W2:Y:S01]  /*87f0*/  @P0 LDS.128 R44, [R0+0x30] ;  /* 0x00003000002c0984 */ /* 0x0004a20000000c00 */
[C---:B------:R-:W-:Y:S04]  /*8800*/  ISETP.NE.AND P0, PT, R88.reuse, 0x4, PT ;  /* 0x000000045800780c */ /* 0x040fe80003f05270 */
[----:B-1----:R-:W-:Y:S02]  /*8810*/  SEL R5, RZ, 0x1, P0 ;  /* 0x00000001ff057807 */ /* 0x002fe40000000000 */
[----:B------:R-:W-:Y:S02]  /*8820*/  SEL R88, R88, RZ, P0 ;  /* 0x000000ff58587207 */ /* 0x000fe40000000000 */
[----:B------:R-:W-:Y:S02]  /*8830*/  LOP3.LUT R90, R90, R5, RZ, 0x3c, !PT ;  /* 0x000000055a5a7212 */ /* 0x000fe400078e3cff */
.L_x_129:
[----:B------:R-:W-:Y:S05]  /*8840*/  BSYNC B1 ;  /* 0x0000000000017941 */ /* 0x000fea0003800000 */
.L_x_128:
        /* <DEDUP_REMOVED lines=21> */
.L_x_133:
[----:B----4-:R-:W-:Y:S01]  /*89a0*/  LOP3.LUT R20, R56, 0xffffe000, RZ, 0xc0, !PT ;  /* 0xffffe00038147812 */ /* 0x010fe200078ec0ff */
        /* <DEDUP_REMOVED lines=11> */
[----:B-1----:R-:W1:Y:S10]  /*8a60*/  LDTM.x16 R4, tmem[UR4+0x40] ;  /* 0x00004004000479ee */ /* 0x002e740008240000 */
        /* <DEDUP_REMOVED lines=31> */
[----:B------:R1:W-:Y:S01]  /*8c60*/  STS.128 [R79], R36 ;  /* 0x000000244f007388 */ /* 0x0003e20000000c00 */
        /* <DEDUP_REMOVED lines=45> */
[----:B------:R-:W-:Y:S02]  /*8f40*/  UIADD3 UR8, UP0, UPT, UR52, 0x680, URZ ;  /* 0x0000068034087890 */ /* 0x000fe4000ff1e0ff */
[----:B------:R-:W-:Y:S02]  /*8f50*/  UIADD3 UR5, UPT, UPT, UR41, 0x40, URZ ;  /* 0x0000004029057890 */ /* 0x000fe4000fffe0ff */
[----:B------:R-:W-:Y:S01]  /*8f60*/  MOV R73, UR10 ;  /* 0x0000000a00497c02 */ /* 0x000fe20008000f00 */
[----:B------:R-:W-:Y:S01]  /*8f70*/  UIADD3.X UR9, UPT, UPT, URZ, UR53, URZ, UP0, !UPT ;  /* 0x00000035ff097290 */ /* 0x000fe200087fe4ff */
[----:B------:R-:W-:Y:S02]  /*8f80*/  UMOV UR6, UR42 ;  /* 0x0000002a00067c82 */ /* 0x000fe40008000000 */
[----:B------:R-:W-:Y:S01]  /*8f90*/  R2UR UR4, R73 ;  /* 0x00000000490472ca */ /* 0x000fe200000e0000 */
[----:B------:R-:W-:Y:S11]  /*8fa0*/  UMOV UR7, UR36 ;  /* 0x0000002400077c82 */ /* 0x000ff60008000000 */
[----:B------:R-:W-:Y:S01]  /*8fb0*/  @!UPT UIADD3 URZ, UPT, UPT, URZ, URZ, URZ ;  /* 0x000000fffffff290 */ /* 0x000fe2000fffe0ff */
[----:B------:R2:W-:Y:S01]  /*8fc0*/  UTMASTG.3D [UR4], [UR8] ;  /* 0x00000004080073b5 */ /* 0x0005e20008010000 */
[----:B------:R0:W-:Y:S01]  /*8fd0*/  UTMACMDFLUSH ;  /* 0x00000000000079b7 */ /* 0x0001e20000000000 */
[----:B--2---:R-:W-:Y:S04]  /*8fe0*/  DEPBAR.LE SB0, 0x1 ;  /* 0x000080400000791a */ /* 0x004fe80000000000 */
.L_x_135:
[----:B------:R-:W-:Y:S05]  /*8ff0*/  BSYNC.RECONVERGENT B0 ;  /* 0x0000000000007941 */ /* 0x000fea0003800200 */
.L_x_134:
        /* <DEDUP_REMOVED lines=21> */
.L_x_139:
[----:B------:R-:W-:Y:S05]  /*9150*/  BSYNC B0 ;  /* 0x0000000000007941 */ /* 0x000fea0003800000 */
.L_x_138:
        /* <DEDUP_REMOVED lines=11> */
.L_x_137:
[----:B------:R-:W-:Y:S05]  /*9210*/  BSYNC B1 ;  /* 0x0000000000017941 */ /* 0x000fea0003800000 */
.L_x_136:
        /* <DEDUP_REMOVED lines=21> */
.L_x_141:
        /* <DEDUP_REMOVED lines=98> */
.L_x_143:
[----:B------:R-:W-:Y:S05]  /*9990*/  BSYNC.RECONVERGENT B0 ;  /* 0x0000000000007941 */ /* 0x000fea0003800200 */
.L_x_142:
        /* <DEDUP_REMOVED lines=21> */
.L_x_147:
[----:B------:R-:W-:Y:S05]  /*9af0*/  BSYNC B0 ;  /* 0x0000000000007941 */ /* 0x000fea0003800000 */
.L_x_146:
        /* <DEDUP_REMOVED lines=11> */
.L_x_145:
[----:B------:R-:W-:Y:S05]  /*9bb0*/  BSYNC B1 ;  /* 0x0000000000017941 */ /* 0x000fea0003800000 */
.L_x_144:
        /* <DEDUP_REMOVED lines=21> */
.L_x_149:
        /* <DEDUP_REMOVED lines=98> */
.L_x_151:
[----:B------:R-:W-:Y:S05]  /*a330*/  BSYNC.RECONVERGENT B0 ;  /* 0x0000000000007941 */ /* 0x000fea0003800200 */
.L_x_150:
        /* <DEDUP_REMOVED lines=13> */
[C---:B------:R-:W-:Y:S01]  /*a410*/  @P1 IMAD R3, R88.reuse, 0x2000, R79 ;  /* 0x0000200058031824 */ /* 0x040fe200078e024f */
[C---:B------:R-:W-:Y:S01]  /*a420*/  @P1 LEA R0, R88.reuse, R77, 0xd ;  /* 0x0000004d58001211 */ /* 0x040fe200078e68ff */
[C---:B------:R-:W-:Y:S02]  /*a430*/  @P1 IMAD R2, R88.reuse, 0x2000, R78 ;  /* 0x0000200058021824 */ /* 0x040fe400078e024e */
[----:B------:R-:W-:Y:S01]  /*a440*/  @P1 IMAD R88, R88, 0x2000, R85 ;  /* 0x0000200058581824 */ /* 0x000fe200078e0255 */
[----:B------:R-:W-:Y:S06]  /*a450*/  @P0 BRA `(.L_x_155) ;  /* 0x00000000000c0947 */ /* 0x000fec0003800000 */
[----:B-1----:R-:W-:Y:S04]  /*a460*/  SHF.L.U32 R5, R90, 0x1f, RZ ;  /* 0x0000001f5a057819 */ /* 0x002fe800000006ff */
[----:B------:R-:W1:Y:S02]  /*a470*/  SYNCS.PHASECHK.TRANS64.TRYWAIT P0, [R92+URZ+0x30], R5 ;  /* 0x000030055c0075a7 */ /* 0x000e6400080011ff */
[----:B-1----:R-:W-:Y:S05]  /*a480*/  @!P0 BRA `(.L_x_156) ;  /* 0x00000018003c8947 */ /* 0x002fea0003800000 */
.L_x_155:
[----:B------:R-:W-:Y:S05]  /*a490*/  BSYNC B0 ;  /* 0x0000000000007941 */ /* 0x000fea0003800000 */
.L_x_154:
[----:B------:R-:W-:Y:S11]  /*a4a0*/  ISETP.NE.AND P0, PT, R89, RZ, PT ;  /* 0x000000ff5900720c */ /* 0x000ff60003f05270 */
[----:B------:R-:W-:Y:S02]  /*a4b0*/  @!UPT UIADD3 URZ, UPT, UPT, URZ, URZ, URZ ;  /* 0x000000fffffff290 */ /* 0x000fe4000fffe0ff */
[----:B------:R2:W4:Y:S04]  /*a4c0*/  @P0 LDS.128 R56, [R3] ;  /* 0x0000000003380984 */ /* 0x0005280000000c00 */
[----:B------:R2:W1:Y:S04]  /*a4d0*/  @P0 LDS.128 R52, [R2+0x10] ;  /* 0x0000100002340984 */ /* 0x0004680000000c00 */
[----:B------:R2:W1:Y:S04]  /*a4e0*/  @P0 LDS.128 R48, [R0+0x20] ;  /* 0x0000200000300984 */ /* 0x0004680000000c00 */
[----:B------:R2:W1:Y:S02]  /*a4f0*/  @P0 LDS.128 R44, [R88+0x30] ;  /* 0x00003000582c0984 */ /* 0x0004640000000c00 */
.L_x_153:
[----:B------:R-:W-:Y:S05]  /*a500*/  BSYNC B1 ;  /* 0x0000000000017941 */ /* 0x000fea0003800000 */
.L_x_152:
        /* <DEDUP_REMOVED lines=21> */
.L_x_157:
[----:B------:R-:W-:Y:S01]  /*a660*/  ISETP.NE.AND P0, PT, R81, RZ, PT ;  /* 0x000000ff5100720c */ /* 0x000fe20003f05270 */
[----:B------:R-:W-:Y:S05]  /*a670*/  WARPSYNC.ALL ;  /* 0x0000000000007948 */ /* 0x000fea0003800000 */
[----:B------:R-:W-:Y:S01]  /*a680*/  R2UR UR4, R34 ;  /* 0x00000000220472ca */ /* 0x000fe200000e0000 */
[----:B------:R-:W-:Y:S01]  /*a690*/  BSSY.RECONVERGENT B0, `(.L_x_158) ;  /* 0x000005c000007945 */ /* 0x000fe20003800200 */
[----:B------:R-:W-:Y:S02]  /*a6a0*/  R2UR UR5, R87 ;  /* 0x00000000570572ca */ /* 0x000fe400000e0000 */
[----:B----4-:R-:W-:Y:S02]  /*a6b0*/  LOP3.LUT R0, R56, 0xffffe000, RZ, 0xc0, !PT ;  /* 0xffffe00038007812 */ /* 0x010fe400078ec0ff */
[----:B------:R-:W-:Y:S02]  /*a6c0*/  LOP3.LUT R2, R57, 0xffffe000, RZ, 0xc0, !PT ;  /* 0xffffe00039027812 */ /* 0x000fe400078ec0ff */
[----:B------:R-:W-:Y:S02]  /*a6d0*/  LOP3.LUT R3, R58, 0xffffe000, RZ, 0xc0, !PT ;  /* 0xffffe0003a037812 */ /* 0x000fe400078ec0ff */
[----:B------:R-:W-:Y:S02]  /*a6e0*/  LOP3.LUT R20, R59, 0xffffe000, RZ, 0xc0, !PT ;  /* 0xffffe0003b147812 */ /* 0x000fe400078ec0ff */
[----:B-1----:R-:W-:Y:S01]  /*a6f0*/  LOP3.LUT R21, R52, 0xffffe000, RZ, 0xc0, !PT ;  /* 0xffffe00034157812 */ /* 0x002fe200078ec0ff */
[----:B------:R-:W1:Y:S01]  /*a700*/  LDTM.x16 R4, tmem[UR4+0x70] ;  /* 0x00007004000479ee */ /* 0x000e620008240000 */
[----:B------:R-:W-:Y:S01]  /*a710*/  LOP3.LUT R36, R53, 0xffffe000, RZ, 0xc0, !PT ;  /* 0xffffe00035247812 */ /* 0x000fe200078ec0ff */
[----:B------:R-:W-:Y:S01]  /*a720*/  UIADD3 UR5, UPT, UPT, UR5, 0xc0, URZ ;  /* 0x000000c005057890 */ /* 0x000fe2000fffe0ff */
[----:B------:R-:W-:Y:S01]  /*a730*/  LOP3.LUT R37, R54, 0xffffe000, RZ, 0xc0, !PT ;  /* 0xffffe00036257812 */ /* 0x000fe200078ec0ff */
[----:B------:R-:W-:Y:S01]  /*a740*/  NOP ;  /* 0x0000000000007918 */ /* 0x000fe20000000000 */
[----:B------:R-:W-:Y:S01]  /*a750*/  LOP3.LUT R38, R55, 0xffffe000, RZ, 0xc0, !PT ;  /* 0xffffe00037267812 */ /* 0x000fe200078ec0ff */
[----:B------:R-:W-:Y:S01]  /*a760*/  UPRMT UR5, UR37, 0x654, UR5 ;  /* 0x0000065425057896 */ /* 0x000fe20008000005 */
[----:B------:R-:W-:Y:S02]  /*a770*/  LOP3.LUT R39, R48, 0xffffe000, RZ, 0xc0, !PT ;  /* 0xffffe00030277812 */ /* 0x000fe400078ec0ff */
[----:B------:R-:W-:Y:S02]  /*a780*/  LOP3.LUT R40, R49, 0xffffe000, RZ, 0xc0, !PT ;  /* 0xffffe00031287812 */ /* 0x000fe400078ec0ff */
[----:B------:R-:W-:Y:S02]  /*a790*/  LOP3.LUT R41, R50, 0xffffe000, RZ, 0xc0, !PT ;  /* 0xffffe00032297812 */ /* 0x000fe400078ec0ff */
[----:B------:R-:W-:Y:S02]  /*a7a0*/  LOP3.LUT R42, R51, 0xffffe000, RZ, 0xc0, !PT ;  /* 0xffffe000332a7812 */ /* 0x000fe400078ec0ff */
[----:B-1----:R-:W-:Y:S01]  /*a7b0*/  SYNCS.ARRIVE.TRANS64.RED.A1T0 RZ, [UR5], RZ ;  /* 0x000000ffffff79a7 */ /* 0x002fe20008100405 */
[----:B------:R-:W-:Y:S02]  /*a7c0*/  LOP3.LUT R43, R44, 0xffffe000, RZ, 0xc0, !PT ;  /* 0xffffe0002c2b7812 */ /* 0x000fe400078ec0ff */
[----:B------:R-:W-:Y:S02]  /*a7d0*/  LOP3.LUT R44, R45, 0xffffe000, RZ, 0xc0, !PT ;  /* 0xffffe0002d2c7812 */ /* 0x000fe400078ec0ff */
[----:B------:R-:W-:Y:S02]  /*a7e0*/  LOP3.LUT R45, R46, 0xffffe000, RZ, 0xc0, !PT ;  /* 0xffffe0002e2d7812 */ /* 0x000fe400078ec0ff */
[----:B------:R-:W-:Y:S01]  /*a7f0*/  LOP3.LUT R46, R47, 0xffffe000, RZ, 0xc0, !PT ;  /* 0xffffe0002f2e7812 */ /* 0x000fe200078ec0ff */
[C---:B------:R-:W-:Y:S01]  /*a800*/  FMUL R4, R32.reuse, R4 ;  /* 0x0000000420047220 */ /* 0x040fe20000400000 */
[C---:B------:R-:W-:Y:S01]  /*a810*/  FMUL R5, R32.reuse, R5 ;  /* 0x0000000520057220 */ /* 0x040fe20000400000 */
[C---:B------:R-:W-:Y:S01]  /*a820*/  FMUL R6, R32.reuse, R6 ;  /* 0x0000000620067220 */ /* 0x040fe20000400000 */
[C---:B------:R-:W-:Y:S01]  /*a830*/  FMUL R7, R32.reuse, R7 ;  /* 0x0000000720077220 */ /* 0x040fe20000400000 */
[C---:B------:R-:W-:Y:S01]  /*a840*/  FFMA R4, R35.reuse, R0, R4 ;  /* 0x0000000023047223 */ /* 0x040fe20000000004 */
[C---:B------:R-:W-:Y:S01]  /*a850*/  FFMA R5, R35.reuse, R2, R5 ;  /* 0x0000000223057223 */ /* 0x040fe20000000005 */
[C---:B------:R-:W-:Y:S01]  /*a860*/  FFMA R6, R35.reuse, R3, R6 ;  /* 0x0000000323067223 */ /* 0x040fe20000000006 */
[C---:B------:R-:W-:Y:S01]  /*a870*/  FFMA R7, R35.reuse, R20, R7 ;  /* 0x0000001423077223 */ /* 0x040fe20000000007 */
[C---:B------:R-:W-:Y:S01]  /*a880*/  FMUL R8, R32.reuse, R8 ;  /* 0x0000000820087220 */ /* 0x040fe20000400000 */
        /* <DEDUP_REMOVED lines=9> */
[----:B------:R-:W-:Y:S01]  /*a920*/  F2FP.TF32.F32.PACK_B R7, R7 ;  /* 0x00000007ff07723e */ /* 0x000fe200024050ff */
[C---:B------:R-:W-:Y:S01]  /*a930*/  FFMA R11, R35.reuse, R38, R11 ;  /* 0x00000026230b7223 */ /* 0x040fe2000000000b */
[C---:B------:R-:W-:Y:S01]  /*a940*/  FMUL R12, R32.reuse, R12 ;  /* 0x0000000c200c7220 */ /* 0x040fe20000400000 */
[----:B------:R-:W-:Y:S01]  /*a950*/  F2FP.TF32.F32.PACK_B R8, R8 ;  /* 0x00000008ff08723e */ /* 0x000fe200024050ff */
[C---:B------:R-:W-:Y:S01]  /*a960*/  FMUL R13, R32.reuse, R13 ;  /* 0x0000000d200d7220 */ /* 0x040fe20000400000 */
[----:B------:R1:W-:Y:S01]  /*a970*/  STS.128 [R79+0x6000], R4 ;  /* 0x006000044f007388 */ /* 0x0003e20000000c00 */
        /* <DEDUP_REMOVED lines=8> */
[C---:B------:R-:W-:Y:S01]  /*aa00*/  FFMA R15, R35.reuse, R42, R15 ;  /* 0x0000002a230f7223 */ /* 0x040fe2000000000f */
[C---:B------:R-:W-:Y:S01]  /*aa10*/  FMUL R16, R32.reuse, R16 ;  /* 0x0000001020107220 */ /* 0x040fe20000400000 */
[----:B------:R-:W-:Y:S01]  /*aa20*/  F2FP.TF32.F32.PACK_B R12, R12 ;  /* 0x0000000cff0c723e */ /* 0x000fe200024050ff */
[----:B------:R1:W-:Y:S01]  /*aa30*/  STS.128 [R78+0x6010], R8 ;  /* 0x006010084e007388 */ /* 0x0003e20000000c00 */
[C---:B------:R-:W-:Y:S01]  /*aa40*/  FMUL R17, R32.reuse, R17 ;  /* 0x0000001120117220 */ /* 0x040fe20000400000 */
[C---:B------:R-:W-:Y:S01]  /*aa50*/  FMUL R18, R32.reuse, R18 ;  /* 0x0000001220127220 */ /* 0x040fe20000400000 */
[----:B------:R-:W-:Y:S01]  /*aa60*/  FMUL R19, R32, R19 ;  /* 0x0000001320137220 */ /* 0x000fe20000400000 */
[----:B------:R-:W-:Y:S01]  /*aa70*/  F2FP.TF32.F32.PACK_B R13, R13 ;  /* 0x0000000dff0d723e */ /* 0x000fe200024050ff */
[C---:B------:R-:W-:Y:S01]  /*aa80*/  FFMA R16, R35.reuse, R43, R16 ;  /* 0x0000002b23107223 */ /* 0x040fe20000000010 */
[----:B------:R-:W-:Y:S01]  /*aa90*/  F2FP.TF32.F32.PACK_B R14, R14 ;  /* 0x0000000eff0e723e */ /* 0x000fe200024050ff */
[C---:B------:R-:W-:Y:S01]  /*aaa0*/  FFMA R17, R35.reuse, R44, R17 ;  /* 0x0000002c23117223 */ /* 0x040fe20000000011 */
[----:B------:R-:W-:Y:S01]  /*aab0*/  F2FP.TF32.F32.PACK_B R15, R15 ;  /* 0x0000000fff0f723e */ /* 0x000fe200024050ff */
[C---:B------:R-:W-:Y:S01]  /*aac0*/  FFMA R18, R35.reuse, R45, R18 ;  /* 0x0000002d23127223 */ /* 0x040fe20000000012 */
[----:B------:R-:W-:Y:S01]  /*aad0*/  FFMA R19, R35, R46, R19 ;  /* 0x0000002e23137223 */ /* 0x000fe20000000013 */
[----:B------:R-:W-:Y:S02]  /*aae0*/  F2FP.TF32.F32.PACK_B R16, R16 ;  /* 0x00000010ff10723e */ /* 0x000fe400024050ff */
[----:B------:R1:W-:Y:S01]  /*aaf0*/  STS.128 [R77+0x6020], R12 ;  /* 0x0060200c4d007388 */ /* 0x0003e20000000c00 */
[----:B------:R-:W-:Y:S02]  /*ab00*/  F2FP.TF32.F32.PACK_B R17, R17 ;  /* 0x00000011ff11723e */ /* 0x000fe400024050ff */
        /* <DEDUP_REMOVED lines=20> */
.L_x_159:
[----:B------:R-:W-:Y:S05]  /*ac50*/  BSYNC.RECONVERGENT B0 ;  /* 0x0000000000007941 */ /* 0x000fea0003800200 */
.L_x_158:
[----:B------:R-:W-:Y:S01]  /*ac60*/  BAR.SYNC.DEFER_BLOCKING 0x1, 0x80 ;  /* 0x0042000000007b1d */ /* 0x000fe20000010000 */
[----:B------:R-:W-:Y:S01]  /*ac70*/  UISETP.NE.AND UP0, UPT, UR49, -0x8, UPT ;  /* 0xfffffff83100788c */ /* 0x000fe2000bf05270 */
[----:B------:R-:W-:Y:S08]  /*ac80*/  IADD3 R0, PT, PT, R30, 0x1, RZ ;  /* 0x000000011e007810 */ /* 0x000ff00007ffe0ff */
[----:B------:R-:W-:Y:S05]  /*ac90*/  BRA.U !UP0, `(.L_x_160) ;  /* 0x0000000108287547 */ /* 0x000fea000b800000 */
[----:B------:R-:W-:Y:S01]  /*aca0*/  ISETP.NE.AND P0, PT, R86, RZ, PT ;  /* 0x000000ff5600720c */ /* 0x000fe20003f05270 */
[----:B------:R-:W-:Y:S01]  /*acb0*/  IMAD.U32 R3, RZ, RZ, UR51 ;  /* 0x00000033ff037e24 */ /* 0x000fe2000f8e00ff */
[----:B------:R-:W-:Y:S01]  /*acc0*/  UIADD3 UR51, UPT, UPT, UR51, 0x1, URZ ;  /* 0x0000000133337890 */ /* 0x000fe2000fffe0ff */
[----:B------:R-:W-:Y:S03]  /*acd0*/  IMAD.U32 R2, RZ, RZ, UR37 ;  /* 0x00000025ff027e24 */ /* 0x000fe6000f8e00ff */
[----:B------:R-:W-:Y:S04]  /*ace0*/  UISETP.NE.AND UP0, UPT, UR51, 0x4, UPT ;  /* 0x000000043300788c */ /* 0x000fe8000bf05270 */
[----:B------:R-:W-:Y:S03]  /*acf0*/  USEL UR51, UR51, URZ, UP0 ;  /* 0x000000ff33337287 */ /* 0x000fe60008000000 */
[----:B------:R-:W-:Y:S05]  /*ad00*/  @P0 LEA R3, R3, UR48, 0x3 ;  /* 0x0000003003030c11 */ /* 0x000fea000f8e18ff */
[----:B------:R-:W-:Y:S05]  /*ad10*/  @P0 VIADD R3, R3, 0x50 ;  /* 0x0000005003030836 */ /* 0x000fea0000000000 */
[----:B------:R-:W-:Y:S04]  /*ad20*/  @P0 PRMT R2, R2, 0x654, R3 ;  /* 0x0000065402020816 */ /* 0x000fe80000000003 */
[----:B------:R2:W-:Y:S03]  /*ad30*/  @P0 SYNCS.ARRIVE.TRANS64.RED.A1T0 RZ, [R2+URZ], RZ ;  /* 0x000000ff02ff09a7 */ /* 0x0005e600081004ff */
.L_x_160:
[----:B------:R-:W-:Y:S01]  /*ad40*/  ISETP.NE.AND P2, PT, R82, RZ, PT ;  /* 0x000000ff5200720c */ /* 0x000fe20003f45270 */
[----:B------:R-:W-:Y:S01]  /*ad50*/  UIADD3 UR49, UPT, UPT, UR49, 0x8, URZ ;  /* 0x0000000831317890 */ /* 0x000fe2000fffe0ff */
[----:B------:R-:W-:Y:S01]  /*ad60*/  ISETP.NE.AND P0, PT, R84, 0x2, PT ;  /* 0x000000025400780c */ /* 0x000fe20003f05270 */
[----:B------:R-:W-:Y:S01]  /*ad70*/  IMAD.IADD R20, R29, 0x1, R66 ;  /* 0x000000011d147824 */ /* 0x000fe200078e0242 */
[----:B------:R-:W-:Y:S01]  /*ad80*/  ISETP.NE.AND P1, PT, R0, 0x4, PT ;  /* 0x000000040000780c */ /* 0x000fe20003f25270 */
[----:B------:R-:W-:Y:S01]  /*ad90*/  IMAD.IADD R21, R31, 0x1, R68 ;  /* 0x000000011f157824 */ /* 0x000fe200078e0244 */
[----:B--2---:R-:W-:Y:S02]  /*ada0*/  SEL R2, RZ, 0x1, P0 ;  /* 0x00000001ff027807 */ /* 0x004fe40000000000 */
[----:B------:R-:W-:Y:S02]  /*adb0*/  SEL R3, RZ, 0x1, P1 ;  /* 0x00000001ff037807 */ /* 0x000fe40000800000 */
[----:B------:R-:W-:Y:S02]  /*adc0*/  LOP3.LUT R75, R75, R2, RZ, 0x3c, !PT ;  /* 0x000000024b4b7212 */ /* 0x000fe400078e3cff */
[----:B------:R-:W-:Y:S02]  /*add0*/  LOP3.LUT R76, R76, R3, RZ, 0x3c, !PT ;  /* 0x000000034c4c7212 */ /* 0x000fe400078e3cff */
[----:B------:R-:W-:Y:S02]  /*ade0*/  @P2 R2UR UR36, R74 ;  /* 0x000000004a2422ca */ /* 0x000fe400000e0000 */
[----:B------:R-:W-:Y:S02]  /*adf0*/  SEL R84, R84, RZ, P0 ;  /* 0x000000ff54547207 */ /* 0x000fe40000000000 */
[----:B------:R-:W-:Y:S01]  /*ae00*/  SEL R30, R0, RZ, P1 ;  /* 0x000000ff001e7207 */ /* 0x000fe20000800000 */
[----:B------:R-:W-:Y:S10]  /*ae10*/  @P2 BRA `(.L_x_161) ;  /* 0xffffffa400a82947 */ /* 0x000ff4000383ffff */
[----:B------:R-:W-:-:S09]  /*ae20*/  UISETP.NE.AND UP0, UPT, UR50, URZ, UPT ;  /* 0x000000ff3200728c */ /* 0x000fd2000bf05270 */
[----:B------:R-:W-:Y:S05]  /*ae30*/  BRA.U !UP0, `(.L_x_162) ;  /* 0x0000000108487547 */ /* 0x000fea000b800000 */
[----:B------:R-:W2:Y:S02]  /*ae40*/  LDCU.64 UR4, c[0x0][0x890] ;  /* 0x00011200ff0477ac */ /* 0x000ea40008000a00 */
[----:B--2---:R-:W-:-:S04]  /*ae50*/  UISETP.NE.U32.AND UP0, UPT, UR4, URZ, UPT ;  /* 0x000000ff0400728c */ /* 0x004fc8000bf05070 */
[----:B------:R-:W-:-:S09]  /*ae60*/  UISETP.NE.AND.EX UP0, UPT, UR5, URZ, UPT, UP0 ;  /* 0x000000ff0500728c */ /* 0x000fd2000bf05300 */
[----:B------:R-:W-:Y:S05]  /*ae70*/  BRA.U UP0, `(.L_x_163) ;  /* 0x00000001000c7547 */ /* 0x000fea000b800000 */
[----:B------:R-:W-:-:S13]  /*ae80*/  FSETP.NEU.AND P0, PT, R35, RZ, PT ;  /* 0x000000ff2300720b */ /* 0x000fda0003f0d000 */
[----:B------:R-:W-:Y:S05]  /*ae90*/  @!P0 EXIT ;  /* 0x000000000000894d */ /* 0x000fea0003800000 */
[----:B------:R-:W-:Y:S05]  /*aea0*/  BRA `(.L_x_162) ;  /* 0x00000000002c7947 */ /* 0x000fea0003800000 */
.L_x_163:
[----:B------:R-:W-:Y:S01]  /*aeb0*/  ISETP.NE.AND P0, PT, R83, RZ, PT ;  /* 0x000000ff5300720c */ /* 0x000fe20003f05270 */
[----:B------:R-:W-:-:S12]  /*aec0*/  BSSY.RECONVERGENT B0, `(.L_x_162) ;  /* 0x0000009000007945 */ /* 0x000fd80003800200 */
[----:B------:R-:W-:Y:S05]  /*aed0*/  @P0 BRA `(.L_x_164) ;  /* 0x0000000000140947 */ /* 0x000fea0003800000 */
[----:B------:R-:W2:Y:S02]  /*aee0*/  LDCU.64 UR4, c[0x0][0x888] ;  /* 0x00011100ff0477ac */ /* 0x000ea40008000a00 */
[----:B--2---:R-:W-:-:S04]  /*aef0*/  ISETP.NE.U32.AND P0, PT, RZ, UR4, PT ;  /* 0x00000004ff007c0c */ /* 0x004fc8000bf05070 */
[----:B------:R-:W-:-:S13]  /*af00*/  ISETP.NE.AND.EX P0, PT, RZ, UR5, PT, P0 ;  /* 0x00000005ff007c0c */ /* 0x000fda000bf05300 */
[----:B------:R-:W-:Y:S05]  /*af10*/  @!P0 EXIT ;  /* 0x000000000000894d */ /* 0x000fea0003800000 */
[----:B------:R-:W-:Y:S05]  /*af20*/  BRA `(.L_x_165) ;  /* 0x0000000000087947 */ /* 0x000fea0003800000 */
.L_x_164:
[----:B------:R-:W-:-:S13]  /*af30*/  FSETP.NEU.AND P0, PT, R35, RZ, PT ;  /* 0x000000ff2300720b */ /* 0x000fda0003f0d000 */
[----:B------:R-:W-:Y:S05]  /*af40*/  @!P0 EXIT ;  /* 0x000000000000894d */ /* 0x000fea0003800000 */
.L_x_165:
[----:B------:R-:W-:Y:S05]  /*af50*/  BSYNC.RECONVERGENT B0 ;  /* 0x0000000000007941 */ /* 0x000fea0003800200 */
.L_x_162:
[----:B------:R-:W-:Y:S01]  /*af60*/  ULEA UR4, UR51, UR48, 0x3 ;  /* 0x0000003033047291 */ /* 0x000fe2000f8e18ff */
[----:B------:R-:W-:-:S04]  /*af70*/  DEPBAR.LE SB0, 0x0 ;  /* 0x000080000000791a */ /* 0x000fc80000000000 */
[----:B------:R-:W-:-:S04]  /*af80*/  UIADD3 UR4, UPT, UPT, UR4, 0x50, URZ ;  /* 0x0000005004047890 */ /* 0x000fc8000fffe0ff */
[----:B------:R-:W-:-:S09]  /*af90*/  UPRMT UR4, UR37, 0x654, UR4 ;  /* 0x0000065425047896 */ /* 0x000fd20008000004 */
[----:B------:R-:W-:Y:S01]  /*afa0*/  SYNCS.ARRIVE.TRANS64.RED.A1T0 RZ, [UR4], RZ ;  /* 0x000000ffffff79a7 */ /* 0x000fe20008100404 */
[----:B------:R-:W-:Y:S05]  /*afb0*/  EXIT ;  /* 0x000000000000794d */ /* 0x000fea0003800000 */
.L_x_19:
[----:B--2---:R2:W1:Y:S02]  /*afc0*/  SYNCS.PHASECHK.TRANS64.TRYWAIT P0, [R3+URZ+0xf0], R2 ;  /* 0x0000f002030075a7 */ /* 0x00446400080011ff */
[----:B-1----:R-:W-:Y:S05]  /*afd0*/  @!P0 NANOSLEEP.SYNCS 0x989680 ;  /* 0x009896800000895d */ /* 0x002fea0003900000 */
[----:B------:R-:W1:Y:S02]  /*afe0*/  @!P0 SYNCS.PHASECHK.TRANS64 P0, [R3+URZ+0xf0], R2 ;  /* 0x0000f002030085a7 */ /* 0x000e6400080010ff */
[----:B-1----:R-:W-:Y:S05]  /*aff0*/  @!P0 BRA `(.L_x_19) ;  /* 0xfffffffc00f08947 */ /* 0x002fea000383ffff */
[----:B------:R-:W-:Y:S05]  /*b000*/  BRA `(.L_x_166) ;  /* 0xffffff6400707947 */ /* 0x000fea000383ffff */
.L_x_22:
[----:B-1----:R-:W-:-:S07]  /*b010*/  MOV R2, UR33 ;  /* 0x0000002100027c02 */ /* 0x002fce0008000f00 */
.L_x_167:
[----:B-1----:R1:W2:Y:S02]  /*b020*/  SYNCS.PHASECHK.TRANS64.TRYWAIT P0, [R2+URZ+0x18], R5 ;  /* 0x00001805020075a7 */ /* 0x0022a400080011ff */
[----:B--2---:R-:W-:Y:S05]  /*b030*/  @!P0 NANOSLEEP.SYNCS 0x989680 ;  /* 0x009896800000895d */ /* 0x004fea0003900000 */
[----:B------:R-:W2:Y:S02]  /*b040*/  @!P0 SYNCS.PHASECHK.TRANS64 P0, [R2+URZ+0x18], R5 ;  /* 0x00001805020085a7 */ /* 0x000ea400080010ff */
[----:B--2---:R-:W-:Y:S05]  /*b050*/  @!P0 BRA `(.L_x_167) ;  /* 0xfffffffc00f08947 */ /* 0x004fea000383ffff */
[----:B------:R-:W-:Y:S05]  /*b060*/  BRA `(.L_x_21) ;  /* 0xffffff6400c07947 */ /* 0x000fea000383ffff */
.L_x_28:
[----:B-1----:R-:W-:-:S07]  /*b070*/  MOV R2, UR33 ;  /* 0x0000002100027c02 */ /* 0x002fce0008000f00 */
.L_x_168:
[----:B-1----:R1:W2:Y:S02]  /*b080*/  SYNCS.PHASECHK.TRANS64.TRYWAIT P0, [R2+URZ+0x18], R5 ;  /* 0x00001805020075a7 */ /* 0x0022a400080011ff */
[----:B--2---:R-:W-:Y:S05]  /*b090*/  @!P0 NANOSLEEP.SYNCS 0x989680 ;  /* 0x009896800000895d */ /* 0x004fea0003900000 */
[----:B------:R-:W2:Y:S02]  /*b0a0*/  @!P0 SYNCS.PHASECHK.TRANS64 P0, [R2+URZ+0x18], R5 ;  /* 0x00001805020085a7 */ /* 0x000ea400080010ff */
[----:B--2---:R-:W-:Y:S05]  /*b0b0*/  @!P0 BRA `(.L_x_168) ;  /* 0xfffffffc00f08947 */ /* 0x004fea000383ffff */
[----:B------:R-:W-:Y:S05]  /*b0c0*/  BRA `(.L_x_27) ;  /* 0xffffff6800947947 */ /* 0x000fea000383ffff */
.L_x_32:
[----:B-1----:R1:W2:Y:S02]  /*b0d0*/  SYNCS.PHASECHK.TRANS64.TRYWAIT P0, [R2+URZ+0x80], R3 ;  /* 0x00008003020075a7 */ /* 0x0022a400080011ff */
[----:B--2---:R-:W-:Y:S05]  /*b0e0*/  @!P0 NANOSLEEP.SYNCS 0x989680 ;  /* 0x009896800000895d */ /* 0x004fea0003900000 */
[----:B------:R-:W2:Y:S02]  /*b0f0*/  @!P0 SYNCS.PHASECHK.TRANS64 P0, [R2+URZ+0x80], R3 ;  /* 0x00008003020085a7 */ /* 0x000ea400080010ff */
[----:B--2---:R-:W-:Y:S05]  /*b100*/  @!P0 BRA `(.L_x_32) ;  /* 0xfffffffc00f08947 */ /* 0x004fea000383ffff */
[----:B------:R-:W-:Y:S05]  /*b110*/  BRA `(.L_x_169) ;  /* 0xffffff6c00487947 */ /* 0x000fea000383ffff */
.L_x_36:
[----:B----4-:R-:W-:-:S07]  /*b120*/  MOV R0, UR5 ;  /* 0x0000000500007c02 */ /* 0x010fce0008000f00 */
.L_x_170:
[----:B-1----:R1:W2:Y:S02]  /*b130*/  SYNCS.PHASECHK.TRANS64.TRYWAIT P0, [R0+URZ], R3 ;  /* 0x00000003000075a7 */ /* 0x0022a400080011ff */
[----:B--2---:R-:W-:Y:S05]  /*b140*/  @!P0 NANOSLEEP.SYNCS 0x989680 ;  /* 0x009896800000895d */ /* 0x004fea0003900000 */
[----:B------:R-:W2:Y:S02]  /*b150*/  @!P0 SYNCS.PHASECHK.TRANS64 P0, [R0+URZ], R3 ;  /* 0x00000003000085a7 */ /* 0x000ea400080010ff */
[----:B--2---:R-:W-:Y:S05]  /*b160*/  @!P0 BRA `(.L_x_170) ;  /* 0xfffffffc00f08947 */ /* 0x004fea000383ffff */
[----:B------:R-:W-:Y:S05]  /*b170*/  BRA `(.L_x_171) ;  /* 0xffffff7000b87947 */ /* 0x000fea000383ffff */
.L_x_37:
[----:B----4-:R-:W-:-:S07]  /*b180*/  MOV R0, UR5 ;  /* 0x0000000500007c02 */ /* 0x010fce0008000f00 */
.L_x_172:
[----:B-1----:R1:W2:Y:S02]  /*b190*/  SYNCS.PHASECHK.TRANS64.TRYWAIT P0, [R0+URZ], R3 ;  /* 0x00000003000075a7 */ /* 0x0022a400080011ff */
[----:B--2---:R-:W-:Y:S05]  /*b1a0*/  @!P0 NANOSLEEP.SYNCS 0x989680 ;  /* 0x009896800000895d */ /* 0x004fea0003900000 */
[----:B------:R-:W2:Y:S02]  /*b1b0*/  @!P0 SYNCS.PHASECHK.TRANS64 P0, [R0+URZ], R3 ;  /* 0x00000003000085a7 */ /* 0x000ea400080010ff */
[----:B--2---:R-:W-:Y:S05]  /*b1c0*/  @!P0 BRA `(.L_x_172) ;  /* 0xfffffffc00f08947 */ /* 0x004fea000383ffff */
[----:B------:R-:W-:Y:S05]  /*b1d0*/  BRA `(.L_x_173) ;  /* 0xffffff7000c47947 */ /* 0x000fea000383ffff */
.L_x_40:
[----:B-1----:R1:W2:Y:S02]  /*b1e0*/  SYNCS.PHASECHK.TRANS64.TRYWAIT P0, [R0+URZ+0xe0], R5 ;  /* 0x0000e005000075a7 */ /* 0x0022a400080011ff */
[----:B--2---:R-:W-:Y:S05]  /*b1f0*/  @!P0 NANOSLEEP.SYNCS 0x989680 ;  /* 0x009896800000895d */ /* 0x004fea0003900000 */
[----:B------:R-:W2:Y:S02]  /*b200*/  @!P0 SYNCS.PHASECHK.TRANS64 P0, [R0+URZ+0xe0], R5 ;  /* 0x0000e005000085a7 */ /* 0x000ea400080010ff */
[----:B--2---:R-:W-:Y:S05]  /*b210*/  @!P0 BRA `(.L_x_40) ;  /* 0xfffffffc00f08947 */ /* 0x004fea000383ffff */
[----:B------:R-:W-:Y:S05]  /*b220*/  BRA `(.L_x_174) ;  /* 0xffffff7400207947 */ /* 0x000fea000383ffff */
.L_x_41:
[----:B------:R-:W-:-:S07]  /*b230*/  MOV R0, UR5 ;  /* 0x0000000500007c02 */ /* 0x000fce0008000f00 */
.L_x_175:
[----:B-1----:R1:W2:Y:S02]  /*b240*/  SYNCS.PHASECHK.TRANS64.TRYWAIT P0, [R0+URZ+0x90], R5 ;  /* 0x00009005000075a7 */ /* 0x0022a400080011ff */
[----:B--2---:R-:W-:Y:S05]  /*b250*/  @!P0 NANOSLEEP.SYNCS 0x989680 ;  /* 0x009896800000895d */ /* 0x004fea0003900000 */
[----:B------:R-:W2:Y:S02]  /*b260*/  @!P0 SYNCS.PHASECHK.TRANS64 P0, [R0+URZ+0x90], R5 ;  /* 0x00009005000085a7 */ /* 0x000ea400080010ff */
[----:B--2---:R-:W-:Y:S05]  /*b270*/  @!P0 BRA `(.L_x_175) ;  /* 0xfffffffc00f08947 */ /* 0x004fea000383ffff */
[----:B------:R-:W-:Y:S05]  /*b280*/  BRA `(.L_x_176) ;  /* 0xffffff7400307947 */ /* 0x000fea000383ffff */
.L_x_42:
[----:B-1----:R1:W2:Y:S02]  /*b290*/  SYNCS.PHASECHK.TRANS64.TRYWAIT P1, [R0+URZ+0x80], R5 ;  /* 0x00008005000075a7 */ /* 0x0022a400080211ff */
[----:B--2---:R-:W-:Y:S05]  /*b2a0*/  @!P1 NANOSLEEP.SYNCS 0x989680 ;  /* 0x009896800000995d */ /* 0x004fea0003900000 */
[----:B------:R-:W2:Y:S02]  /*b2b0*/  @!P1 SYNCS.PHASECHK.TRANS64 P1, [R0+URZ+0x80], R5 ;  /* 0x00008005000095a7 */ /* 0x000ea400080210ff */
[----:B--2---:R-:W-:Y:S05]  /*b2c0*/  @!P1 BRA `(.L_x_42) ;  /* 0xfffffffc00f09947 */ /* 0x004fea000383ffff */
[----:B------:R-:W-:Y:S05]  /*b2d0*/  BRA `(.L_x_177) ;  /* 0xffffff7400607947 */ /* 0x000fea000383ffff */
.L_x_45:
[----:B------:R-:W-:-:S07]  /*b2e0*/  MOV R0, UR5 ;  /* 0x0000000500007c02 */ /* 0x000fce0008000f00 */
.L_x_178:
[----:B-1----:R1:W2:Y:S02]  /*b2f0*/  SYNCS.PHASECHK.TRANS64.TRYWAIT P0, [R0+URZ+0x90], R3 ;  /* 0x00009003000075a7 */ /* 0x0022a400080011ff */
[----:B--2---:R-:W-:Y:S05]  /*b300*/  @!P0 NANOSLEEP.SYNCS 0x989680 ;  /* 0x009896800000895d */ /* 0x004fea0003900000 */
[----:B------:R-:W2:Y:S02]  /*b310*/  @!P0 SYNCS.PHASECHK.TRANS64 P0, [R0+URZ+0x90], R3 ;  /* 0x00009003000085a7 */ /* 0x000ea400080010ff */
[----:B--2---:R-:W-:Y:S05]  /*b320*/  @!P0 BRA `(.L_x_178) ;  /* 0xfffffffc00f08947 */ /* 0x004fea000383ffff */
[----:B------:R-:W-:Y:S05]  /*b330*/  BRA `(.L_x_44) ;  /* 0xffffff7400b47947 */ /* 0x000fea000383ffff */
.L_x_52:
[----:B-1----:R1:W2:Y:S02]  /*b340*/  SYNCS.PHASECHK.TRANS64.TRYWAIT P1, [R0+URZ+0x80], R5 ;  /* 0x00008005000075a7 */ /* 0x0022a400080211ff */
[----:B--2---:R-:W-:Y:S05]  /*b350*/  @!P1 NANOSLEEP.SYNCS 0x989680 ;  /* 0x009896800000995d */ /* 0x004fea0003900000 */
[----:B------:R-:W2:Y:S02]  /*b360*/  @!P1 SYNCS.PHASECHK.TRANS64 P1, [R0+URZ+0x80], R5 ;  /* 0x00008005000095a7 */ /* 0x000ea400080210ff */
[----:B--2---:R-:W-:Y:S05]  /*b370*/  @!P1 BRA `(.L_x_52) ;  /* 0xfffffffc00f09947 */ /* 0x004fea000383ffff */
[----:B------:R-:W-:Y:S05]  /*b380*/  BRA `(.L_x_179) ;  /* 0xffffff7c00447947 */ /* 0x000fea000383ffff */
.L_x_53:
[----:B------:R-:W-:-:S07]  /*b390*/  MOV R3, UR6 ;  /* 0x0000000600037c02 */ /* 0x000fce0008000f00 */
.L_x_180:
[----:B-1----:R1:W2:Y:S02]  /*b3a0*/  SYNCS.PHASECHK.TRANS64.TRYWAIT P0, [R3+URZ+0xc0], R0 ;  /* 0x0000c000030075a7 */ /* 0x0022a400080011ff */
[----:B--2---:R-:W-:Y:S05]  /*b3b0*/  @!P0 NANOSLEEP.SYNCS 0x989680 ;  /* 0x009896800000895d */ /* 0x004fea0003900000 */
[----:B------:R-:W2:Y:S02]  /*b3c0*/  @!P0 SYNCS.PHASECHK.TRANS64 P0, [R3+URZ+0xc0], R0 ;  /* 0x0000c000030085a7 */ /* 0x000ea400080010ff */
[----:B--2---:R-:W-:Y:S05]  /*b3d0*/  @!P0 BRA `(.L_x_180) ;  /* 0xfffffffc00f08947 */ /* 0x004fea000383ffff */
[----:B------:R-:W-:Y:S05]  /*b3e0*/  BRA `(.L_x_181) ;  /* 0xffffff7c007c7947 */ /* 0x000fea000383ffff */
.L_x_56:
[----:B------:R-:W-:Y:S07]  /*b3f0*/  MOV R0, UR11 ;  /* 0x0000000b00007c02 */ /* 0x000fee0008000f00 */
.L_x_182:
[----:B-1----:R1:W2:Y:S02]  /*b400*/  SYNCS.PHASECHK.TRANS64.TRYWAIT P0, [R0+URZ], R3 ;  /* 0x00000003000075a7 */ /* 0x0022a400080011ff */
[----:B--2---:R-:W-:Y:S05]  /*b410*/  @!P0 NANOSLEEP.SYNCS 0x989680 ;  /* 0x009896800000895d */ /* 0x004fea0003900000 */
[----:B------:R-:W2:Y:S02]  /*b420*/  @!P0 SYNCS.PHASECHK.TRANS64 P0, [R0+URZ], R3 ;  /* 0x00000003000085a7 */ /* 0x000ea400080010ff */
[----:B--2---:R-:W-:Y:S05]  /*b430*/  @!P0 BRA `(.L_x_182) ;  /* 0xfffffffc00f08947 */ /* 0x004fea000383ffff */
[----:B------:R-:W-:Y:S05]  /*b440*/  BRA `(.L_x_55) ;  /* 0xffffff7c00987947 */ /* 0x000fea000383ffff */
.L_x_59:
[----:B------:R-:W-:-:S07]  /*b450*/  MOV R0, UR6 ;  /* 0x0000000600007c02 */ /* 0x000fce0008000f00 */
.L_x_183:
[----:B--2---:R2:W4:Y:S02]  /*b460*/  SYNCS.PHASECHK.TRANS64.TRYWAIT P0, [R0+URZ], R3 ;  /* 0x00000003000075a7 */ /* 0x00452400080011ff */
[----:B----4-:R-:W-:Y:S05]  /*b470*/  @!P0 NANOSLEEP.SYNCS 0x989680 ;  /* 0x009896800000895d */ /* 0x010fea0003900000 */
[----:B------:R-:W4:Y:S02]  /*b480*/  @!P0 SYNCS.PHASECHK.TRANS64 P0, [R0+URZ], R3 ;  /* 0x00000003000085a7 */ /* 0x000f2400080010ff */
[----:B----4-:R-:W-:Y:S05]  /*b490*/  @!P0 BRA `(.L_x_183) ;  /* 0xfffffffc00f08947 */ /* 0x010fea000383ffff */
[----:B------:R-:W-:Y:S05]  /*b4a0*/  BRA `(.L_x_184) ;  /* 0xffffff8000c47947 */ /* 0x000fea000383ffff */
.L_x_60:
[----:B------:R-:W-:-:S07]  /*b4b0*/  MOV R0, UR6 ;  /* 0x0000000600007c02 */ /* 0x000fce0008000f00 */
.L_x_185:
[----:B-1----:R1:W2:Y:S02]  /*b4c0*/  SYNCS.PHASECHK.TRANS64.TRYWAIT P0, [R0+URZ], R3 ;  /* 0x00000003000075a7 */ /* 0x0022a400080011ff */
[----:B--2---:R-:W-:Y:S05]  /*b4d0*/  @!P0 NANOSLEEP.SYNCS 0x989680 ;  /* 0x009896800000895d */ /* 0x004fea0003900000 */
[----:B------:R-:W2:Y:S02]  /*b4e0*/  @!P0 SYNCS.PHASECHK.TRANS64 P0, [R0+URZ], R3 ;  /* 0x00000003000085a7 */ /* 0x000ea400080010ff */
[----:B--2---:R-:W-:Y:S05]  /*b4f0*/  @!P0 BRA `(.L_x_185) ;  /* 0xfffffffc00f08947 */ /* 0x004fea000383ffff */
[----:B------:R-:W-:Y:S05]  /*b500*/  BRA `(.L_x_186) ;  /* 0xffffff8000d07947 */ /* 0x000fea000383ffff */
.L_x_61:
[----:B------:R-:W-:-:S07]  /*b510*/  MOV R0, UR6 ;  /* 0x0000000600007c02 */ /* 0x000fce0008000f00 */
.L_x_187:
[----:B-1----:R1:W2:Y:S02]  /*b520*/  SYNCS.PHASECHK.TRANS64.TRYWAIT P0, [R0+URZ], R3 ;  /* 0x00000003000075a7 */ /* 0x0022a400080011ff */
[----:B--2---:R-:W-:Y:S05]  /*b530*/  @!P0 NANOSLEEP.SYNCS 0x989680 ;  /* 0x009896800000895d */ /* 0x004fea0003900000 */
[----:B------:R-:W2:Y:S02]  /*b540*/  @!P0 SYNCS.PHASECHK.TRANS64 P0, [R0+URZ], R3 ;  /* 0x00000003000085a7 */ /* 0x000ea400080010ff */
[----:B--2---:R-:W-:Y:S05]  /*b550*/  @!P0 BRA `(.L_x_187) ;  /* 0xfffffffc00f08947 */ /* 0x004fea000383ffff */
[----:B------:R-:W-:Y:S05]  /*b560*/  BRA `(.L_x_188) ;  /* 0xffffff8000dc7947 */ /* 0x000fea000383ffff */
.L_x_62:
[----:B------:R-:W-:-:S07]  /*b570*/  MOV R0, UR7 ;  /* 0x0000000700007c02 */ /* 0x000fce0008000f00 */
.L_x_189:
[----:B-1----:R1:W2:Y:S02]  /*b580*/  SYNCS.PHASECHK.TRANS64.TRYWAIT P0, [R0+URZ], R3 ;  /* 0x00000003000075a7 */ /* 0x0022a400080011ff */
[----:B--2---:R-:W-:Y:S05]  /*b590*/  @!P0 NANOSLEEP.SYNCS 0x989680 ;  /* 0x009896800000895d */ /* 0x004fea0003900000 */
[----:B------:R-:W2:Y:S02]  /*b5a0*/  @!P0 SYNCS.PHASECHK.TRANS64 P0, [R0+URZ], R3 ;  /* 0x00000003000085a7 */ /* 0x000ea400080010ff */
[----:B--2---:R-:W-:Y:S05]  /*b5b0*/  @!P0 BRA `(.L_x_189) ;  /* 0xfffffffc00f08947 */ /* 0x004fea000383ffff */
[----:B------:R-:W-:Y:S05]  /*b5c0*/  BRA `(.L_x_190) ;  /* 0xffffff8000e87947 */ /* 0x000fea000383ffff */
.L_x_67:
[----:B--2---:R2:W3:Y:S02]  /*b5d0*/  SYNCS.PHASECHK.TRANS64.TRYWAIT P0, [R0+URZ+0x80], R3 ;  /* 0x00008003000075a7 */ /* 0x0044e400080011ff */
[----:B---3--:R-:W-:Y:S05]  /*b5e0*/  @!P0 NANOSLEEP.SYNCS 0x989680 ;  /* 0x009896800000895d */ /* 0x008fea0003900000 */
[----:B------:R-:W3:Y:S02]  /*b5f0*/  @!P0 SYNCS.PHASECHK.TRANS64 P0, [R0+URZ+0x80], R3 ;  /* 0x00008003000085a7 */ /* 0x000ee400080010ff */
[----:B---3--:R-:W-:Y:S05]  /*b600*/  @!P0 BRA `(.L_x_67) ;  /* 0xfffffffc00f08947 */ /* 0x008fea000383ffff */
[----:B------:R-:W-:Y:S05]  /*b610*/  BRA `(.L_x_191) ;  /* 0xffffff8400ec7947 */ /* 0x000fea000383ffff */
.L_x_70:
[----:B------:R-:W-:Y:S07]  /*b620*/  MOV R0, UR7 ;  /* 0x0000000700007c02 */ /* 0x000fee0008000f00 */
.L_x_192:
[----:B--2---:R2:W3:Y:S02]  /*b630*/  SYNCS.PHASECHK.TRANS64.TRYWAIT P0, [R0+URZ+0x78], R3 ;  /* 0x00007803000075a7 */ /* 0x0044e400080011ff */
[----:B---3--:R-:W-:Y:S05]  /*b640*/  @!P0 NANOSLEEP.SYNCS 0x989680 ;  /* 0x009896800000895d */ /* 0x008fea0003900000 */
[----:B------:R-:W3:Y:S02]  /*b650*/  @!P0 SYNCS.PHASECHK.TRANS64 P0, [R0+URZ+0x78], R3 ;  /* 0x00007803000085a7 */ /* 0x000ee400080010ff */
[----:B---3--:R-:W-:Y:S05]  /*b660*/  @!P0 BRA `(.L_x_192) ;  /* 0xfffffffc00f08947 */ /* 0x008fea000383ffff */
[----:B------:R-:W-:Y:S05]  /*b670*/  BRA `(.L_x_69) ;  /* 0xffffff8800cc7947 */ /* 0x000fea000383ffff */
.L_x_73:
[----:B------:R-:W-:Y:S07]  /*b680*/  MOV R3, UR7 ;  /* 0x0000000700037c02 */ /* 0x000fee0008000f00 */
.L_x_193:
[----:B-1----:R1:W2:Y:S02]  /*b690*/  SYNCS.PHASECHK.TRANS64.TRYWAIT P0, [R3+URZ+0x50], R12 ;  /* 0x0000500c030075a7 */ /* 0x0022a400080011ff */
[----:B--2---:R-:W-:Y:S05]  /*b6a0*/  @!P0 NANOSLEEP.SYNCS 0x989680 ;  /* 0x009896800000895d */ /* 0x004fea0003900000 */
[----:B------:R-:W2:Y:S02]  /*b6b0*/  @!P0 SYNCS.PHASECHK.TRANS64 P0, [R3+URZ+0x50], R12 ;  /* 0x0000500c030085a7 */ /* 0x000ea400080010ff */
[----:B--2---:R-:W-:Y:S05]  /*b6c0*/  @!P0 BRA `(.L_x_193) ;  /* 0xfffffffc00f08947 */ /* 0x004fea000383ffff */
[----:B------:R-:W-:Y:S05]  /*b6d0*/  BRA `(.L_x_194) ;  /* 0xffffff8c00487947 */ /* 0x000fea000383ffff */
.L_x_74:
[----:B-1----:R-:W-:Y:S07]  /*b6e0*/  MOV R3, UR7 ;  /* 0x0000000700037c02 */ /* 0x002fee0008000f00 */
.L_x_195:
[----:B-1----:R1:W2:Y:S02]  /*b6f0*/  SYNCS.PHASECHK.TRANS64.TRYWAIT P0, [R3+URZ+0x58], R12 ;  /* 0x0000580c030075a7 */ /* 0x0022a400080011ff */
[----:B--2---:R-:W-:Y:S05]  /*b700*/  @!P0 NANOSLEEP.SYNCS 0x989680 ;  /* 0x009896800000895d */ /* 0x004fea0003900000 */
[----:B------:R-:W2:Y:S02]  /*b710*/  @!P0 SYNCS.PHASECHK.TRANS64 P0, [R3+URZ+0x58], R12 ;  /* 0x0000580c030085a7 */ /* 0x000ea400080010ff */
[----:B--2---:R-:W-:Y:S05]  /*b720*/  @!P0 BRA `(.L_x_195) ;  /* 0xfffffffc00f08947 */ /* 0x004fea000383ffff */
[----:B------:R-:W-:Y:S05]  /*b730*/  BRA `(.L_x_196) ;  /* 0xffffff8c00887947 */ /* 0x000fea000383ffff */
.L_x_75:
[----:B-1----:R-:W-:Y:S07]  /*b740*/  MOV R3, UR7 ;  /* 0x0000000700037c02 */ /* 0x002fee0008000f00 */
.L_x_197:
[----:B-1----:R1:W2:Y:S02]  /*b750*/  SYNCS.PHASECHK.TRANS64.TRYWAIT P0, [R3+URZ+0x60], R12 ;  /* 0x0000600c030075a7 */ /* 0x0022a400080011ff */
[----:B--2---:R-:W-:Y:S05]  /*b760*/  @!P0 NANOSLEEP.SYNCS 0x989680 ;  /* 0x009896800000895d */ /* 0x004fea0003900000 */
[----:B------:R-:W2:Y:S02]  /*b770*/  @!P0 SYNCS.PHASECHK.TRANS64 P0, [R3+URZ+0x60], R12 ;  /* 0x0000600c030085a7 */ /* 0x000ea400080010ff */
[----:B--2---:R-:W-:Y:S05]  /*b780*/  @!P0 BRA `(.L_x_197) ;  /* 0xfffffffc00f08947 */ /* 0x004fea000383ffff */
[----:B------:R-:W-:Y:S05]  /*b790*/  BRA `(.L_x_198) ;  /* 0xffffff8c00cc7947 */ /* 0x000fea000383ffff */
.L_x_76:
[----:B-1----:R-:W-:Y:S07]  /*b7a0*/  MOV R3, UR7 ;  /* 0x0000000700037c02 */ /* 0x002fee0008000f00 */
.L_x_199:
[----:B-1----:R1:W2:Y:S02]  /*b7b0*/  SYNCS.PHASECHK.TRANS64.TRYWAIT P0, [R3+URZ+0x68], R12 ;  /* 0x0000680c030075a7 */ /* 0x0022a400080011ff */
[----:B--2---:R-:W-:Y:S05]  /*b7c0*/  @!P0 NANOSLEEP.SYNCS 0x989680 ;  /* 0x009896800000895d */ /* 0x004fea0003900000 */
[----:B------:R-:W2:Y:S02]  /*b7d0*/  @!P0 SYNCS.PHASECHK.TRANS64 P0, [R3+URZ+0x68], R12 ;  /* 0x0000680c030085a7 */ /* 0x000ea400080010ff */
[----:B--2---:R-:W-:Y:S05]  /*b7e0*/  @!P0 BRA `(.L_x_199) ;  /* 0xfffffffc00f08947 */ /* 0x004fea000383ffff */
[----:B------:R-:W-:Y:S05]  /*b7f0*/  BRA `(.L_x_200) ;  /* 0xffffff9000147947 */ /* 0x000fea000383ffff */
.L_x_77:
[----:B-1----:R-:W-:Y:S07]  /*b800*/  MOV R3, UR7 ;  /* 0x0000000700037c02 */ /* 0x002fee0008000f00 */
.L_x_201:
[----:B-1----:R1:W2:Y:S02]  /*b810*/  SYNCS.PHASECHK.TRANS64.TRYWAIT P0, [R3+URZ+0x50], R20 ;  /* 0x00005014030075a7 */ /* 0x0022a400080011ff */
[----:B--2---:R-:W-:Y:S05]  /*b820*/  @!P0 NANOSLEEP.SYNCS 0x989680 ;  /* 0x009896800000895d */ /* 0x004fea0003900000 */
[----:B------:R-:W2:Y:S02]  /*b830*/  @!P0 SYNCS.PHASECHK.TRANS64 P0, [R3+URZ+0x50], R20 ;  /* 0x00005014030085a7 */ /* 0x000ea400080010ff */
[----:B--2---:R-:W-:Y:S05]  /*b840*/  @!P0 BRA `(.L_x_201) ;  /* 0xfffffffc00f08947 */ /* 0x004fea000383ffff */
[----:B------:R-:W-:Y:S05]  /*b850*/  BRA `(.L_x_202) ;  /* 0xffffff9000607947 */ /* 0x000fea000383ffff */
.L_x_78:
[----:B-1----:R-:W-:Y:S07]  /*b860*/  MOV R3, UR7 ;  /* 0x0000000700037c02 */ /* 0x002fee0008000f00 */
.L_x_203:
[----:B-1----:R1:W2:Y:S02]  /*b870*/  SYNCS.PHASECHK.TRANS64.TRYWAIT P0, [R3+URZ+0x58], R20 ;  /* 0x00005814030075a7 */ /* 0x0022a400080011ff */
[----:B--2---:R-:W-:Y:S05]  /*b880*/  @!P0 NANOSLEEP.SYNCS 0x989680 ;  /* 0x009896800000895d */ /* 0x004fea0003900000 */
[----:B------:R-:W2:Y:S02]  /*b890*/  @!P0 SYNCS.PHASECHK.TRANS64 P0, [R3+URZ+0x58], R20 ;  /* 0x00005814030085a7 */ /* 0x000ea400080010ff */
[----:B--2---:R-:W-:Y:S05]  /*b8a0*/  @!P0 BRA `(.L_x_203) ;  /* 0xfffffffc00f08947 */ /* 0x004fea000383ffff */
[----:B------:R-:W-:Y:S05]  /*b8b0*/  BRA `(.L_x_204) ;  /* 0xffffff9000a87947 */ /* 0x000fea000383ffff */
.L_x_79:
[----:B-1----:R-:W-:Y:S07]  /*b8c0*/  MOV R3, UR7 ;  /* 0x0000000700037c02 */ /* 0x002fee0008000f00 */
.L_x_205:
[----:B-1----:R1:W2:Y:S02]  /*b8d0*/  SYNCS.PHASECHK.TRANS64.TRYWAIT P0, [R3+URZ+0x60], R20 ;  /* 0x00006014030075a7 */ /* 0x0022a400080011ff */
[----:B--2---:R-:W-:Y:S05]  /*b8e0*/  @!P0 NANOSLEEP.SYNCS 0x989680 ;  /* 0x009896800000895d */ /* 0x004fea0003900000 */
[----:B------:R-:W2:Y:S02]  /*b8f0*/  @!P0 SYNCS.PHASECHK.TRANS64 P0, [R3+URZ+0x60], R20 ;  /* 0x00006014030085a7 */ /* 0x000ea400080010ff */
[----:B--2---:R-:W-:Y:S05]  /*b900*/  @!P0 BRA `(.L_x_205) ;  /* 0xfffffffc00f08947 */ /* 0x004fea000383ffff */
[----:B------:R-:W-:Y:S05]  /*b910*/  BRA `(.L_x_206) ;  /* 0xffffff9000f07947 */ /* 0x000fea000383ffff */
.L_x_80:
[----:B------:R-:W-:Y:S07]  /*b920*/  MOV R3, UR7 ;  /* 0x0000000700037c02 */ /* 0x000fee0008000f00 */
.L_x_207:
[----:B-1----:R1:W2:Y:S02]  /*b930*/  SYNCS.PHASECHK.TRANS64.TRYWAIT P0, [R3+URZ+0x68], R20 ;  /* 0x00006814030075a7 */ /* 0x0022a400080011ff */
[----:B--2---:R-:W-:Y:S05]  /*b940*/  @!P0 NANOSLEEP.SYNCS 0x989680 ;  /* 0x009896800000895d */ /* 0x004fea0003900000 */
[----:B------:R-:W2:Y:S02]  /*b950*/  @!P0 SYNCS.PHASECHK.TRANS64 P0, [R3+URZ+0x68], R20 ;  /* 0x00006814030085a7 */ /* 0x000ea400080010ff */
[----:B--2---:R-:W-:Y:S05]  /*b960*/  @!P0 BRA `(.L_x_207) ;  /* 0xfffffffc00f08947 */ /* 0x004fea000383ffff */
[----:B------:R-:W-:Y:S05]  /*b970*/  BRA `(.L_x_208) ;  /* 0xffffff9400787947 */ /* 0x000fea000383ffff */
.L_x_82:
[----:B------:R-:W-:-:S07]  /*b980*/  MOV R3, UR7 ;  /* 0x0000000700037c02 */ /* 0x000fce0008000f00 */
.L_x_209:
[----:B-1----:R1:W3:Y:S02]  /*b990*/  SYNCS.PHASECHK.TRANS64.TRYWAIT P0, [R3+URZ+0x50], R12 ;  /* 0x0000500c030075a7 */ /* 0x0022e400080011ff */
[----:B---3--:R-:W-:Y:S05]  /*b9a0*/  @!P0 NANOSLEEP.SYNCS 0x989680 ;  /* 0x009896800000895d */ /* 0x008fea0003900000 */
[----:B------:R-:W3:Y:S02]  /*b9b0*/  @!P0 SYNCS.PHASECHK.TRANS64 P0, [R3+URZ+0x50], R12 ;  /* 0x0000500c030085a7 */ /* 0x000ee400080010ff */
[----:B---3--:R-:W-:Y:S05]  /*b9c0*/  @!P0 BRA `(.L_x_209) ;  /* 0xfffffffc00f08947 */ /* 0x008fea000383ffff */
[----:B------:R-:W-:Y:S05]  /*b9d0*/  BRA `(.L_x_210) ;  /* 0xffffff9400e07947 */ /* 0x000fea000383ffff */
.L_x_83:
[----:B-1----:R-:W-:-:S07]  /*b9e0*/  MOV R3, UR7 ;  /* 0x0000000700037c02 */ /* 0x002fce0008000f00 */
.L_x_211:
[----:B-1----:R1:W3:Y:S02]  /*b9f0*/  SYNCS.PHASECHK.TRANS64.TRYWAIT P0, [R3+URZ+0x58], R12 ;  /* 0x0000580c030075a7 */ /* 0x0022e400080011ff */
[----:B---3--:R-:W-:Y:S05]  /*ba00*/  @!P0 NANOSLEEP.SYNCS 0x989680 ;  /* 0x009896800000895d */ /* 0x008fea0003900000 */
[----:B------:R-:W3:Y:S02]  /*ba10*/  @!P0 SYNCS.PHASECHK.TRANS64 P0, [R3+URZ+0x58], R12 ;  /* 0x0000580c030085a7 */ /* 0x000ee400080010ff */
[----:B---3--:R-:W-:Y:S05]  /*ba20*/  @!P0 BRA `(.L_x_211) ;  /* 0xfffffffc00f08947 */ /* 0x008fea000383ffff */
[----:B------:R-:W-:Y:S05]  /*ba30*/  BRA `(.L_x_212) ;  /* 0xffffff9400d07947 */ /* 0x000fea000383ffff */
.L_x_84:
[----:B-1----:R-:W-:-:S07]  /*ba40*/  MOV R3, UR7 ;  /* 0x0000000700037c02 */ /* 0x002fce0008000f00 */
.L_x_213:
[----:B-1----:R1:W3:Y:S02]  /*ba50*/  SYNCS.PHASECHK.TRANS64.TRYWAIT P0, [R3+URZ+0x60], R12 ;  /* 0x0000600c030075a7 */ /* 0x0022e400080011ff */
[----:B---3--:R-:W-:Y:S05]  /*ba60*/  @!P0 NANOSLEEP.SYNCS 0x989680 ;  /* 0x009896800000895d */ /* 0x008fea0003900000 */
[----:B------:R-:W3:Y:S02]  /*ba70*/  @!P0 SYNCS.PHASECHK.TRANS64 P0, [R3+URZ+0x60], R12 ;  /* 0x0000600c030085a7 */ /* 0x000ee400080010ff */
[----:B---3--:R-:W-:Y:S05]  /*ba80*/  @!P0 BRA `(.L_x_213) ;  /* 0xfffffffc00f08947 */ /* 0x008fea000383ffff */
[----:B------:R-:W-:Y:S05]  /*ba90*/  BRA `(.L_x_214) ;  /* 0xffffff9400c47947 */ /* 0x000fea000383ffff */
.L_x_86:
[----:B--2---:R2:W4:Y:S02]  /*baa0*/  SYNCS.PHASECHK.TRANS64.TRYWAIT P0, [R0+URZ+0x80], R3 ;  /* 0x00008003000075a7 */ /* 0x00452400080011ff */
[----:B----4-:R-:W-:Y:S05]  /*bab0*/  @!P0 NANOSLEEP.SYNCS 0x989680 ;  /* 0x009896800000895d */ /* 0x010fea0003900000 */
[----:B------:R-:W4:Y:S02]  /*bac0*/  @!P0 SYNCS.PHASECHK.TRANS64 P0, [R0+URZ+0x80], R3 ;  /* 0x00008003000085a7 */ /* 0x000f2400080010ff */
[----:B----4-:R-:W-:Y:S05]  /*bad0*/  @!P0 BRA `(.L_x_86) ;  /* 0xfffffffc00f08947 */ /* 0x010fea000383ffff */
[----:B------:R-:W-:Y:S05]  /*bae0*/  BRA `(.L_x_215) ;  /* 0xffffff9800887947 */ /* 0x000fea000383ffff */
.L_x_97:
[----:B-1----:R-:W-:Y:S04]  /*baf0*/  MOV R2, UR48 ;  /* 0x0000003000027c02 */ /* 0x002fe80008000f00 */
[----:B------:R1:W3:Y:S03]  /*bb00*/  SYNCS.PHASECHK.TRANS64.TRYWAIT P1, [R2+URZ+0x30], R3 ;  /* 0x00003003020075a7 */ /* 0x0002e600080211ff */
[----:B---3--:R-:W-:Y:S05]  /*bb10*/  @!P1 NANOSLEEP.SYNCS 0x989680 ;  /* 0x009896800000995d */ /* 0x008fea0003900000 */
[----:B------:R-:W3:Y:S02]  /*bb20*/  @!P1 SYNCS.PHASECHK.TRANS64 P1, [R2+URZ+0x30], R3 ;  /* 0x00003003020095a7 */ /* 0x000ee400080210ff */
[----:B---3--:R-:W-:Y:S05]  /*bb30*/  @!P1 BRA `(.L_x_97) ;  /* 0xfffffffc00ec9947 */ /* 0x008fea000383ffff */
[----:B------:R-:W-:Y:S05]  /*bb40*/  BRA `(.L_x_96) ;  /* 0xffffffa400907947 */ /* 0x000fea000383ffff */
.L_x_99:
[----:B-1----:R1:W4:Y:S02]  /*bb50*/  SYNCS.PHASECHK.TRANS64.TRYWAIT P0, [R87+URZ+0xa0], R0 ;  /* 0x0000a000570075a7 */ /* 0x00232400080011ff */
[----:B----4-:R-:W-:Y:S05]  /*bb60*/  @!P0 NANOSLEEP.SYNCS 0x989680 ;  /* 0x009896800000895d */ /* 0x010fea0003900000 */
[----:B------:R-:W4:Y:S02]  /*bb70*/  @!P0 SYNCS.PHASECHK.TRANS64 P0, [R87+URZ+0xa0], R0 ;  /* 0x0000a000570085a7 */ /* 0x000f2400080010ff */
[----:B----4-:R-:W-:Y:S05]  /*bb80*/  @!P0 BRA `(.L_x_99) ;  /* 0xfffffffc00f08947 */ /* 0x010fea000383ffff */
[----:B------:R-:W-:Y:S05]  /*bb90*/  BRA `(.L_x_98) ;  /* 0xffffffa400b87947 */ /* 0x000fea000383ffff */
.L_x_108:
[----:B-1----:R1:W2:Y:S02]  /*bba0*/  SYNCS.PHASECHK.TRANS64.TRYWAIT P0, [R3+URZ+0x30], R0 ;  /* 0x00003000030075a7 */ /* 0x0022a400080011ff */
[----:B--2---:R-:W-:Y:S05]  /*bbb0*/  @!P0 NANOSLEEP.SYNCS 0x989680 ;  /* 0x009896800000895d */ /* 0x004fea0003900000 */
[----:B------:R-:W2:Y:S02]  /*bbc0*/  @!P0 SYNCS.PHASECHK.TRANS64 P0, [R3+URZ+0x30], R0 ;  /* 0x00003000030085a7 */ /* 0x000ea400080010ff */
[----:B--2---:R-:W-:Y:S05]  /*bbd0*/  @!P0 BRA `(.L_x_108) ;  /* 0xfffffffc00f08947 */ /* 0x004fea000383ffff */
[----:B------:R-:W-:Y:S05]  /*bbe0*/  BRA `(.L_x_107) ;  /* 0xffffffac00d47947 */ /* 0x000fea000383ffff */
.L_x_116:
[----:B-1----:R1:W2:Y:S02]  /*bbf0*/  SYNCS.PHASECHK.TRANS64.TRYWAIT P0, [R91+URZ+0x30], R6 ;  /* 0x000030065b0075a7 */ /* 0x0022a400080011ff */
[----:B--2---:R-:W-:Y:S05]  /*bc00*/  @!P0 NANOSLEEP.SYNCS 0x989680 ;  /* 0x009896800000895d */ /* 0x004fea0003900000 */
[----:B------:R-:W2:Y:S02]  /*bc10*/  @!P0 SYNCS.PHASECHK.TRANS64 P0, [R91+URZ+0x30], R6 ;  /* 0x000030065b0085a7 */ /* 0x000ea400080010ff */
[----:B--2---:R-:W-:Y:S05]  /*bc20*/  @!P0 BRA `(.L_x_116) ;  /* 0xfffffffc00f08947 */ /* 0x004fea000383ffff */
[----:B------:R-:W-:Y:S05]  /*bc30*/  BRA `(.L_x_115) ;  /* 0xffffffb800147947 */ /* 0x000fea000383ffff */
.L_x_124:
[----:B-1----:R1:W2:Y:S02]  /*bc40*/  SYNCS.PHASECHK.TRANS64.TRYWAIT P0, [R91+URZ+0x30], R6 ;  /* 0x000030065b0075a7 */ /* 0x0022a400080011ff */
[----:B--2---:R-:W-:Y:S05]  /*bc50*/  @!P0 NANOSLEEP.SYNCS 0x989680 ;  /* 0x009896800000895d */ /* 0x004fea0003900000 */
[----:B------:R-:W2:Y:S02]  /*bc60*/  @!P0 SYNCS.PHASECHK.TRANS64 P0, [R91+URZ+0x30], R6 ;  /* 0x000030065b0085a7 */ /* 0x000ea400080010ff */
[----:B--2---:R-:W-:Y:S05]  /*bc70*/  @!P0 BRA `(.L_x_124) ;  /* 0xfffffffc00f08947 */ /* 0x004fea000383ffff */
[----:B------:R-:W-:Y:S05]  /*bc80*/  BRA `(.L_x_123) ;  /* 0xffffffc000587947 */ /* 0x000fea000383ffff */
.L_x_132:
[----:B-1----:R1:W2:Y:S02]  /*bc90*/  SYNCS.PHASECHK.TRANS64.TRYWAIT P0, [R92+URZ+0x30], R5 ;  /* 0x000030055c0075a7 */ /* 0x0022a400080011ff */
[----:B--2---:R-:W-:Y:S05]  /*bca0*/  @!P0 NANOSLEEP.SYNCS 0x989680 ;  /* 0x009896800000895d */ /* 0x004fea0003900000 */
[----:B------:R-:W2:Y:S02]  /*bcb0*/  @!P0 SYNCS.PHASECHK.TRANS64 P0, [R92+URZ+0x30], R5 ;  /* 0x000030055c0085a7 */ /* 0x000ea400080010ff */
[----:B--2---:R-:W-:Y:S05]  /*bcc0*/  @!P0 BRA `(.L_x_132) ;  /* 0xfffffffc00f08947 */ /* 0x004fea000383ffff */
[----:B------:R-:W-:Y:S05]  /*bcd0*/  BRA `(.L_x_131) ;  /* 0xffffffc800a87947 */ /* 0x000fea000383ffff */
.L_x_140:
[----:B-1----:R1:W2:Y:S02]  /*bce0*/  SYNCS.PHASECHK.TRANS64.TRYWAIT P0, [R92+URZ+0x30], R5 ;  /* 0x000030055c0075a7 */ /* 0x0022a400080011ff */
[----:B--2---:R-:W-:Y:S05]  /*bcf0*/  @!P0 NANOSLEEP.SYNCS 0x989680 ;  /* 0x009896800000895d */ /* 0x004fea0003900000 */
[----:B------:R-:W2:Y:S02]  /*bd00*/  @!P0 SYNCS.PHASECHK.TRANS64 P0, [R92+URZ+0x30], R5 ;  /* 0x000030055c0085a7 */ /* 0x000ea400080010ff */
[----:B--2---:R-:W-:Y:S05]  /*bd10*/  @!P0 BRA `(.L_x_140) ;  /* 0xfffffffc00f08947 */ /* 0x004fea000383ffff */
[----:B------:R-:W-:Y:S05]  /*bd20*/  BRA `(.L_x_139) ;  /* 0xffffffd400087947 */ /* 0x000fea000383ffff */
.L_x_148:
[----:B-1----:R1:W2:Y:S02]  /*bd30*/  SYNCS.PHASECHK.TRANS64.TRYWAIT P0, [R92+URZ+0x30], R5 ;  /* 0x000030055c0075a7 */ /* 0x0022a400080011ff */
[----:B--2---:R-:W-:Y:S05]  /*bd40*/  @!P0 NANOSLEEP.SYNCS 0x989680 ;  /* 0x009896800000895d */ /* 0x004fea0003900000 */
[----:B------:R-:W2:Y:S02]  /*bd50*/  @!P0 SYNCS.PHASECHK.TRANS64 P0, [R92+URZ+0x30], R5 ;  /* 0x000030055c0085a7 */ /* 0x000ea400080010ff */
[----:B--2---:R-:W-:Y:S05]  /*bd60*/  @!P0 BRA `(.L_x_148) ;  /* 0xfffffffc00f08947 */ /* 0x004fea000383ffff */
[----:B------:R-:W-:Y:S05]  /*bd70*/  BRA `(.L_x_147) ;  /* 0xffffffdc005c7947 */ /* 0x000fea000383ffff */
.L_x_156:
[----:B-1----:R1:W2:Y:S02]  /*bd80*/  SYNCS.PHASECHK.TRANS64.TRYWAIT P0, [R92+URZ+0x30], R5 ;  /* 0x000030055c0075a7 */ /* 0x0022a400080011ff */
[----:B--2---:R-:W-:Y:S05]  /*bd90*/  @!P0 NANOSLEEP.SYNCS 0x989680 ;  /* 0x009896800000895d */ /* 0x004fea0003900000 */
[----:B------:R-:W2:Y:S02]  /*bda0*/  @!P0 SYNCS.PHASECHK.TRANS64 P0, [R92+URZ+0x30], R5 ;  /* 0x000030055c0085a7 */ /* 0x000ea400080010ff */
[----:B--2---:R-:W-:Y:S05]  /*bdb0*/  @!P0 BRA `(.L_x_156) ;  /* 0xfffffffc00f08947 */ /* 0x004fea000383ffff */
[----:B------:R-:W-:Y:S05]  /*bdc0*/  BRA `(.L_x_155) ;  /* 0xffffffe400b07947 */ /* 0x000fea000383ffff */
        .weak           $__internal_0_$__cuda_sm10x_tcgen05_guardrail_trap_col_being_dealloced_not_returned_by_alloc
        .type           $__internal_0_$__cuda_sm10x_tcgen05_guardrail_trap_col_being_dealloced_not_returned_by_alloc,@function
        .size           $__internal_0_$__cuda_sm10x_tcgen05_guardrail_trap_col_being_dealloced_not_returned_by_alloc,($__internal_1_$__cuda_sm10x_tcgen05_guardrail_trap_phase_invalid_during_alloc - $__internal_0_$__cuda_sm10x_tcgen05_guardrail_trap_col_being_dealloced_not_returned_by_alloc)
$__internal_0_$__cuda_sm10x_tcgen05_guardrail_trap_col_being_dealloced_not_returned_by_alloc:
[----:B------:R-:W-:Y:S05]  /*bdd0*/  BPT.TRAP 0x1 ;  /* 0x000000040000795c */ /* 0x000fea0000300000 */
[----:B------:R-:W-:-:S04]  /*bde0*/  HFMA2 R3, -RZ, RZ, 0, 0 ;  /* 0x00000000ff037431 */ /* 0x000fc800000001ff */
[----:B------:R-:W-:Y:S05]  /*bdf0*/  RET.REL.NODEC R2 `(_ZN7cutlass13device_kernelINS_4gemm6kernel13GemmUniversalIN4cute5tupleIJiiiiEEENS1_10collective13CollectiveMmaINS1_35MainloopSm100TmaUmmaWarpSpecializedILi3ELi2ELi4ENS5_IJNS4_1CILi1EEESB_SB_EEEEENS5_IJNSA_ILi128EEESE_NSA_ILi64EEEEEENS_10tfloat32_tENS5_IJlSB_lEEESH_SI_NS4_8TiledMMAINS4_8MMA_AtomIJNS4_17SM100_MMA_TF32_SSISH_SH_fLi128ELi128ELNS4_4UMMA5MajorE0ELSN_0ELNSM_7ScaleInE0ELSO_0EEEEEENS4_6LayoutISC_NS5_IJNSA_ILi0EEESS_SS_EEEEENS5_IJNS4_10UnderscoreESV_SV_EEEEENS4_13SM90_TMA_LOADENS4_14ComposedLayoutINS4_7SwizzleILi3ELi4ELi3EEENS4_18smem_ptr_flag_bitsILi32EEENSR_INS5_IJNSA_ILi8EEENSA_ILi32EEEEEENS5_IJS15_SB_EEEEEEEvNS4_8identityESY_S19_vS1A_EENS_8epilogue10collective18CollectiveEpilogueINS1C_23Sm100TmaWarpSpecializedILi4ELi2ELi16ELb1ELb0EEEJSG_NS5_IJNSR_ISE_SB_EENSR_INSA_ILi16EEESB_EEEEESH_SI_SH_SI_NS1C_6fusion15FusionCallbacksIS1G_NS1L_17LinearCombinationISH_fSH_fLNS_15FloatRoundStyleE2EEESG_S1K_JEEENS4_5SM1004TMEM4LOAD26SM100_TMEM_LOAD_32dp32b16xESY_NSZ_INS10_ILi2ELi4ELi3EEES13_NSR_INS5_IJS14_S1I_EEENS5_IJS1I_SB_EEEEEEENS4_39AutoVectorizingCopyWithAssumedAlignmentILi128EEENS4_14SM90_TMA_STOREES1Z_S21_S21_EEEvvEEEEvNT_6ParamsE) ;  /* 0xffffff4002807950 */ /* 0x000fea0003c3ffff */
        .weak           $__internal_1_$__cuda_sm10x_tcgen05_guardrail_trap_phase_invalid_during_alloc
        .type           $__internal_1_$__cuda_sm10x_tcgen05_guardrail_trap_phase_invalid_during_alloc,@function
        .size           $__internal_1_$__cuda_sm10x_tcgen05_guardrail_trap_phase_invalid_during_alloc,($__internal_2_$__cuda_sm10x_tcgen05_guardrail_trap_unallocated_columns_being_dealloced - $__internal_1_$__cuda_sm10x_tcgen05_guardrail_trap_phase_invalid_during_alloc)
$__internal_1_$__cuda_sm10x_tcgen05_guardrail_trap_phase_invalid_during_alloc:
[----:B------:R-:W-:Y:S05]  /*be00*/  BPT.TRAP 0x1 ;  /* 0x000000040000795c */ /* 0x000fea0000300000 */
[----:B------:R-:W-:-:S04]  /*be10*/  MOV R3, 0x0 ;  /* 0x0000000000037802 */ /* 0x000fc80000000f00 */
[----:B------:R-:W-:Y:S05]  /*be20*/  RET.REL.NODEC R2 `(_ZN7cutlass13device_kernelINS_4gemm6kernel13GemmUniversalIN4cute5tupleIJiiiiEEENS1_10collective13CollectiveMmaINS1_35MainloopSm100TmaUmmaWarpSpecializedILi3ELi2ELi4ENS5_IJNS4_1CILi1EEESB_SB_EEEEENS5_IJNSA_ILi128EEESE_NSA_ILi64EEEEEENS_10tfloat32_tENS5_IJlSB_lEEESH_SI_NS4_8TiledMMAINS4_8MMA_AtomIJNS4_17SM100_MMA_TF32_SSISH_SH_fLi128ELi128ELNS4_4UMMA5MajorE0ELSN_0ELNSM_7ScaleInE0ELSO_0EEEEEENS4_6LayoutISC_NS5_IJNSA_ILi0EEESS_SS_EEEEENS5_IJNS4_10UnderscoreESV_SV_EEEEENS4_13SM90_TMA_LOADENS4_14ComposedLayoutINS4_7SwizzleILi3ELi4ELi3EEENS4_18smem_ptr_flag_bitsILi32EEENSR_INS5_IJNSA_ILi8EEENSA_ILi32EEEEEENS5_IJS15_SB_EEEEEEEvNS4_8identityESY_S19_vS1A_EENS_8epilogue10collective18CollectiveEpilogueINS1C_23Sm100TmaWarpSpecializedILi4ELi2ELi16ELb1ELb0EEEJSG_NS5_IJNSR_ISE_SB_EENSR_INSA_ILi16EEESB_EEEEESH_SI_SH_SI_NS1C_6fusion15FusionCallbacksIS1G_NS1L_17LinearCombinationISH_fSH_fLNS_15FloatRoundStyleE2EEESG_S1K_JEEENS4_5SM1004TMEM4LOAD26SM100_TMEM_LOAD_32dp32b16xESY_NSZ_INS10_ILi2ELi4ELi3EEES13_NSR_INS5_IJS14_S1I_EEENS5_IJS1I_SB_EEEEEEENS4_39AutoVectorizingCopyWithAssumedAlignmentILi128EEENS4_14SM90_TMA_STOREES1Z_S21_S21_EEEvvEEEEvNT_6ParamsE) ;  /* 0xffffff4002747950 */ /* 0x000fea0003c3ffff */
        .weak           $__internal_2_$__cuda_sm10x_tcgen05_guardrail_trap_unallocated_columns_being_dealloced
        .type           $__internal_2_$__cuda_sm10x_tcgen05_guardrail_trap_unallocated_columns_being_dealloced,@function
        .size           $__internal_2_$__cuda_sm10x_tcgen05_guardrail_trap_unallocated_columns_being_dealloced,(.L_x_217 - $__internal_2_$__cuda_sm10x_tcgen05_guardrail_trap_unallocated_columns_being_dealloced)
$__internal_2_$__cuda_sm10x_tcgen05_guardrail_trap_unallocated_columns_being_dealloced:
[----:B------:R-:W-:Y:S05]  /*be30*/  BPT.TRAP 0x1 ;  /* 0x000000040000795c */ /* 0x000fea0000300000 */
[----:B------:R-:W-:-:S04]  /*be40*/  HFMA2 R3, -RZ, RZ, 0, 0 ;  /* 0x00000000ff037431 */ /* 0x000fc800000001ff */
[----:B------:R-:W-:Y:S05]  /*be50*/  RET.REL.NODEC R2 `(_ZN7cutlass13device_kernelINS_4gemm6kernel13GemmUniversalIN4cute5tupleIJiiiiEEENS1_10collective13CollectiveMmaINS1_35MainloopSm100TmaUmmaWarpSpecializedILi3ELi2ELi4ENS5_IJNS4_1CILi1EEESB_SB_EEEEENS5_IJNSA_ILi128EEESE_NSA_ILi64EEEEEENS_10tfloat32_tENS5_IJlSB_lEEESH_SI_NS4_8TiledMMAINS4_8MMA_AtomIJNS4_17SM100_MMA_TF32_SSISH_SH_fLi128ELi128ELNS4_4UMMA5MajorE0ELSN_0ELNSM_7ScaleInE0ELSO_0EEEEEENS4_6LayoutISC_NS5_IJNSA_ILi0EEESS_SS_EEEEENS5_IJNS4_10UnderscoreESV_SV_EEEEENS4_13SM90_TMA_LOADENS4_14ComposedLayoutINS4_7SwizzleILi3ELi4ELi3EEENS4_18smem_ptr_flag_bitsILi32EEENSR_INS5_IJNSA_ILi8EEENSA_ILi32EEEEEENS5_IJS15_SB_EEEEEEEvNS4_8identityESY_S19_vS1A_EENS_8epilogue10collective18CollectiveEpilogueINS1C_23Sm100TmaWarpSpecializedILi4ELi2ELi16ELb1ELb0EEEJSG_NS5_IJNSR_ISE_SB_EENSR_INSA_ILi16EEESB_EEEEESH_SI_SH_SI_NS1C_6fusion15FusionCallbacksIS1G_NS1L_17LinearCombinationISH_fSH_fLNS_15FloatRoundStyleE2EEESG_S1K_JEEENS4_5SM1004TMEM4LOAD26SM100_TMEM_LOAD_32dp32b16xESY_NSZ_INS10_ILi2ELi4ELi3EEES13_NSR_INS5_IJS14_S1I_EEENS5_IJS1I_SB_EEEEEEENS4_39AutoVectorizingCopyWithAssumedAlignmentILi128EEENS4_14SM90_TMA_STOREES1Z_S21_S21_EEEvvEEEEvNT_6ParamsE) ;  /* 0xffffff4002687950 */ /* 0x000fea0003c3ffff */
.L_x_216:
[----:B------:R-:W-:-:S00]  /*be60*/  BRA `(.L_x_216) ;  /* 0xfffffffc00fc7947 */ /* 0x000fc0000383ffff */
[----:B------:R-:W-:-:S00]  /*be70*/  NOP ;  /* 0x0000000000007918 */ /* 0x000fc00000000000 */
        /* <DEDUP_REMOVED lines=8> */
.L_x_217:


//--------------------- .nv.global.init           --------------------------
	.section	.nv.global.init,"aw",@progbits
.nv.global.init:
	.type		$str$27,@object
	.size		$str$27,($str$28 - $str$27)
$str$27:
        /*0000*/ 	.byte	0x28, 0x61, 0x64, 0x64, 0x72, 0x65, 0x73, 0x73, 0x20, 0x26, 0x20, 0x6d, 0x61, 0x73, 0x6b, 0x29
        /*0010*/ 	.byte	0x20, 0x3d, 0x3d, 0x20, 0x30, 0x00
	.type		$str$28,@object
	.size		$str$28,($str$26 - $str$28)
$str$28:
        /*0016*/ 	.byte	0x2f, 0x74, 0x6d, 0x70, 0x2f, 0x63, 0x75, 0x74, 0x6c, 0x61, 0x73, 0x73, 0x5f, 0x73, 0x77, 0x65
        /*0026*/ 	.byte	0x65, 0x70, 0x5f, 0x73, 0x72, 0x63, 0x2f, 0x69, 0x6e, 0x63, 0x6c, 0x75, 0x64, 0x65, 0x2f, 0x63
        /*0036*/ 	.byte	0x75, 0x74, 0x65, 0x2f, 0x70, 0x6f, 0x69, 0x6e, 0x74, 0x65, 0x72, 0x5f, 0x66, 0x6c, 0x61, 0x67
        /*0046*/ 	.byte	0x67, 0x65, 0x64, 0x2e, 0x68, 0x70, 0x70, 0x00
	.type		$str$26,@object
	.size		$str$26,($str$25 - $str$26)
$str$26:
        /*004e*/ 	.byte	0x2f, 0x74, 0x6d, 0x70, 0x2f, 0x63, 0x75, 0x74, 0x6c, 0x61, 0x73, 0x73, 0x5f, 0x73, 0x77, 0x65
        /*005e*/ 	.byte	0x65, 0x70, 0x5f, 0x73, 0x72, 0x63, 0x2f, 0x69, 0x6e, 0x63, 0x6c, 0x75, 0x64, 0x65, 0x2f, 0x63
        /*006e*/ 	.byte	0x75, 0x74, 0x65, 0x2f, 0x61, 0x74, 0x6f, 0x6d, 0x2f, 0x63, 0x6f, 0x70, 0x79, 0x5f, 0x74, 0x72
        /*007e*/ 	.byte	0x61, 0x69, 0x74, 0x73, 0x5f, 0x73, 0x6d, 0x31, 0x30, 0x30, 0x2e, 0x68, 0x70, 0x70, 0x00
	.type		$str$25,@object
	.size		$str$25,(__unnamed_1 - $str$25)
$str$25:
        /*008d*/ 	.byte	0x28, 0x28, 0x75, 0x69, 0x6e, 0x74, 0x33, 0x32, 0x5f, 0x74, 0x28, 0x74, 0x68, 0x72, 0x65, 0x61
        /*009d*/ 	.byte	0x64, 0x49, 0x64, 0x78, 0x2e, 0x78, 0x29, 0x20, 0x2f, 0x20, 0x33, 0x32, 0x29, 0x20, 0x25, 0x20
        /*00ad*/ 	.byte	0x34, 0x29, 0x20, 0x3d, 0x3d, 0x20, 0x28, 0x28, 0x28, 0x74, 0x6d, 0x65, 0x6d, 0x5f, 0x61, 0x64
        /*00bd*/ 	.byte	0x64, 0x72, 0x20, 0x3e, 0x3e, 0x20, 0x31, 0x36, 0x29, 0x20, 0x2f, 0x20, 0x33, 0x32, 0x29, 0x20
        /*00cd*/ 	.byte	0x25, 0x20, 0x34, 0x29, 0x00
	.type		__unnamed_1,@object
	.size		__unnamed_1,(__unnamed_2 - __unnamed_1)
__unnamed_1:
        /*00d2*/ 	.byte	0x61, 0x75, 0x74, 0x6f, 0x20, 0x63, 0x75, 0x74, 0x65, 0x3a, 0x3a, 0x61, 0x73, 0x5f, 0x70, 0x6f
        /* <DEDUP_REMOVED lines=24> */
        /*0262*/ 	.byte	0x32, 0x30, 0x34, 0x38, 0x3e, 0x3e, 0x3e, 0x3e, 0x5d, 0x00
	.type		__unnamed_2,@object
	.size		__unnamed_2,(.L_2 - __unnamed_2)
__unnamed_2:
        /* <DEDUP_REMOVED lines=42> */
        /*050c*/ 	.byte	0x3e, 0x5d, 0x00
.L_2:


//--------------------- .nv.shared._ZN7cutlass13device_kernelINS_4gemm6kernel13GemmUniversalIN4cute5tupleIJiiiiEEENS1_10collective13CollectiveMmaINS1_35MainloopSm100TmaUmmaWarpSpecializedILi3ELi2ELi4ENS5_IJNS4_1CILi1EEESB_SB_EEEEENS5_IJNSA_ILi128EEESE_NSA_ILi64EEEEEENS_10tfloat32_tENS5_IJlSB_lEEESH_SI_NS4_8TiledMMAINS4_8MMA_AtomIJNS4_17SM100_MMA_TF32_SSISH_SH_fLi128ELi128ELNS4_4UMMA5MajorE0ELSN_0ELNSM_7ScaleInE0ELSO_0EEEEEENS4_6LayoutISC_NS5_IJNSA_ILi0EEESS_SS_EEEEENS5_IJNS4_10UnderscoreESV_SV_EEEEENS4_13SM90_TMA_LOADENS4_14ComposedLayoutINS4_7SwizzleILi3ELi4ELi3EEENS4_18smem_ptr_flag_bitsILi32EEENSR_INS5_IJNSA_ILi8EEENSA_ILi32EEEEEENS5_IJS15_SB_EEEEEEEvNS4_8identityESY_S19_vS1A_EENS_8epilogue10collective18CollectiveEpilogueINS1C_23Sm100TmaWarpSpecializedILi4ELi2ELi16ELb1ELb0EEEJSG_NS5_IJNSR_ISE_SB_EENSR_INSA_ILi16EEESB_EEEEESH_SI_SH_SI_NS1C_6fusion15FusionCallbacksIS1G_NS1L_17LinearCombinationISH_fSH_fLNS_15FloatRoundStyleE2EEESG_S1K_JEEENS4_5SM1004TMEM4LOAD26SM100_TMEM_LOAD_32dp32b16xESY_NSZ_INS10_ILi2ELi4ELi3EEES13_NSR_INS5_IJS14_S1I_EEENS5_IJS1I_SB_EEEEEEENS4_39AutoVectorizingCopyWithAssumedAlignmentILi128EEENS4_14SM90_TMA_STOREES1Z_S21_S21_EEEvvEEEEvNT_6ParamsE --------------------------
	.section	.nv.shared._ZN7cutlass13device_kernelINS_4gemm6kernel13GemmUniversalIN4cute5tupleIJiiiiEEENS1_10collective13CollectiveMmaINS1_35MainloopSm100TmaUmmaWarpSpecializedILi3ELi2ELi4ENS5_IJNS4_1CILi1EEESB_SB_EEEEENS5_IJNSA_ILi128EEESE_NSA_ILi64EEEEEENS_10tfloat32_tENS5_IJlSB_lEEESH_SI_NS4_8TiledMMAINS4_8MMA_AtomIJNS4_17SM100_MMA_TF32_SSISH_SH_fLi128ELi128ELNS4_4UMMA5MajorE0ELSN_0ELNSM_7ScaleInE0ELSO_0EEEEEENS4_6LayoutISC_NS5_IJNSA_ILi0EEESS_SS_EEEEENS5_IJNS4_10UnderscoreESV_SV_EEEEENS4_13SM90_TMA_LOADENS4_14ComposedLayoutINS4_7SwizzleILi3ELi4ELi3EEENS4_18smem_ptr_flag_bitsILi32EEENSR_INS5_IJNSA_ILi8EEENSA_ILi32EEEEEENS5_IJS15_SB_EEEEEEEvNS4_8identityESY_S19_vS1A_EENS_8epilogue10collective18CollectiveEpilogueINS1C_23Sm100TmaWarpSpecializedILi4ELi2ELi16ELb1ELb0EEEJSG_NS5_IJNSR_ISE_SB_EENSR_INSA_ILi16EEESB_EEEEESH_SI_SH_SI_NS1C_6fusion15FusionCallbacksIS1G_NS1L_17LinearCombinationISH_fSH_fLNS_15FloatRoundStyleE2EEESG_S1K_JEEENS4_5SM1004TMEM4LOAD26SM100_TMEM_LOAD_32dp32b16xESY_NSZ_INS10_ILi2ELi4ELi3EEES13_NSR_INS5_IJS14_S1I_EEENS5_IJS1I_SB_EEEEEEENS4_39AutoVectorizingCopyWithAssumedAlignmentILi128EEENS4_14SM90_TMA_STOREES1Z_S21_S21_EEEvvEEEEvNT_6ParamsE,"aw",@nobits
	.sectionflags	@""
	.align	16
	.zero		1024


//--------------------- .nv.shared.reserved.0     --------------------------
	.section	.nv.shared.reserved.0,"aw",@nobits
	.weak		__nv_reservedSMEM_offset_0_alias
	.size		__nv_reservedSMEM_offset_0_alias, 0, 64
	.other		__nv_reservedSMEM_offset_0_alias,@"STO_CUDA_RESERVED_SHARED STV_DEFAULT"
__nv_reservedSMEM_offset_0_alias:
	.zero		0
.nv.shared.reserved.0:
	.zero		64
	.weak		__nv_reservedSMEM_tcgen05_partition
	.type		__nv_reservedSMEM_tcgen05_partition,@object
	.size		__nv_reservedSMEM_tcgen05_partition,(.L_0 - __nv_reservedSMEM_tcgen05_partition)
__nv_reservedSMEM_tcgen05_partition:
	.zero		32
.L_0:


//--------------------- .nv.global                --------------------------
	.section	.nv.global,"aw",@nobits
.nv.global:
	.type		_ZN40_INTERNAL_56947812_4_k_cu_338c9dbe_407424cute1_E,@object
	.size		_ZN40_INTERNAL_56947812_4_k_cu_338c9dbe_407424cute1_E,(_ZN40_INTERNAL_56947812_4_k_cu_338c9dbe_407424cuda3std3__45__cpo6cbeginE - _ZN40_INTERNAL_56947812_4_k_cu_338c9dbe_407424cute1_E)
_ZN40_INTERNAL_56947812_4_k_cu_338c9dbe_407424cute1_E:
	.zero		1
	.type		_ZN40_INTERNAL_56947812_4_k_cu_338c9dbe_407424cuda3std3__45__cpo6cbeginE,@object
	.size		_ZN40_INTERNAL_56947812_4_k_cu_338c9dbe_407424cuda3std3__45__cpo6cbeginE,(_ZN40_INTERNAL_56947812_4_k_cu_338c9dbe_407424cuda3std3__48in_placeE - _ZN40_INTERNAL_56947812_4_k_cu_338c9dbe_407424cuda3std3__45__cpo6cbeginE)
_ZN40_INTERNAL_56947812_4_k_cu_338c9dbe_407424cuda3std3__45__cpo6cbeginE:
	.zero		1
	.type		_ZN40_INTERNAL_56947812_4_k_cu_338c9dbe_407424cuda3std3__48in_placeE,@object
	.size		_ZN40_INTERNAL_56947812_4_k_cu_338c9dbe_407424cuda3std3__48in_placeE,(_ZN40_INTERNAL_56947812_4_k_cu_338c9dbe_407424cuda3std6ranges3__45__cpo9iter_moveE - _ZN40_INTERNAL_56947812_4_k_cu_338c9dbe_407424cuda3std3__48in_placeE)
_ZN40_INTERNAL_56947812_4_k_cu_338c9dbe_407424cuda3std3__48in_placeE:
	.zero		1
	.type		_ZN40_INTERNAL_56947812_4_k_cu_338c9dbe_407424cuda3std6ranges3__45__cpo9iter_moveE,@object
	.size		_ZN40_INTERNAL_56947812_4_k_cu_338c9dbe_407424cuda3std6ranges3__45__cpo9iter_moveE,(_ZN40_INTERNAL_56947812_4_k_cu_338c9dbe_407424cuda3std3__45__cpo5beginE - _ZN40_INTERNAL_56947812_4_k_cu_338c9dbe_407424cuda3std6ranges3__45__cpo9iter_moveE)
_ZN40_INTERNAL_56947812_4_k_cu_338c9dbe_407424cuda3std6ranges3__45__cpo9iter_moveE:
	.zero		1
	.type		_ZN40_INTERNAL_56947812_4_k_cu_338c9dbe_407424cuda3std3__45__cpo5beginE,@object
	.size		_ZN40_INTERNAL_56947812_4_k_cu_338c9dbe_407424cuda3std3__45__cpo5beginE,(_ZN40_INTERNAL_56947812_4_k_cu_338c9dbe_407424cuda3std3__442_GLOBAL__N__56947812_4_k_cu_338c9dbe_407426ignoreE - _ZN40_INTERNAL_56947812_4_k_cu_338c9dbe_407424cuda3std3__45__cpo5beginE)
_ZN40_INTERNAL_56947812_4_k_cu_338c9dbe_407424cuda3std3__45__cpo5beginE:
	.zero		1
	.type		_ZN40_INTERNAL_56947812_4_k_cu_338c9dbe_407424cuda3std3__442_GLOBAL__N__56947812_4_k_cu_338c9dbe_407426ignoreE,@object
	.size		_ZN40_INTERNAL_56947812_4_k_cu_338c9dbe_407424cuda3std3__442_GLOBAL__N__56947812_4_k_cu_338c9dbe_407426ignoreE,(_ZN40_INTERNAL_56947812_4_k_cu_338c9dbe_407424cute7productE - _ZN40_INTERNAL_56947812_4_k_cu_338c9dbe_407424cuda3std3__442_GLOBAL__N__56947812_4_k_cu_338c9dbe_407426ignoreE)
_ZN40_INTERNAL_56947812_4_k_cu_338c9dbe_407424cuda3std3__442_GLOBAL__N__56947812_4_k_cu_338c9dbe_407426ignoreE:
	.zero		1
	.type		_ZN40_INTERNAL_56947812_4_k_cu_338c9dbe_407424cute7productE,@object
	.size		_ZN40_INTERNAL_56947812_4_k_cu_338c9dbe_407424cute7productE,(_ZN40_INTERNAL_56947812_4_k_cu_338c9dbe_407424cuda3std3__45__cpo3endE - _ZN40_INTERNAL_56947812_4_k_cu_338c9dbe_407424cute7productE)
_ZN40_INTERNAL_56947812_4_k_cu_338c9dbe_407424cute7productE:
	.zero		1
	.type		_ZN40_INTERNAL_56947812_4_k_cu_338c9dbe_407424cuda3std3__45__cpo3endE,@object
	.size		_ZN40_INTERNAL_56947812_4_k_cu_338c9dbe_407424cuda3std3__45__cpo3endE,(_ZN40_INTERNAL_56947812_4_k_cu_338c9dbe_407424cuda3std3__419piecewise_constructE - _ZN40_INTERNAL_56947812_4_k_cu_338c9dbe_407424cuda3std3__45__cpo3endE)
_ZN40_INTERNAL_56947812_4_k_cu_338c9dbe_407424cuda3std3__45__cpo3endE:
	.zero		1
	.type		_ZN40_INTERNAL_56947812_4_k_cu_338c9dbe_407424cuda3std3__419piecewise_constructE,@object
	.size		_ZN40_INTERNAL_56947812_4_k_cu_338c9dbe_407424cuda3std3__419piecewise_constructE,(_ZN40_INTERNAL_56947812_4_k_cu_338c9dbe_407424cuda3std3__45__cpo4cendE - _ZN40_INTERNAL_56947812_4_k_cu_338c9dbe_407424cuda3std3__419piecewise_constructE)
_ZN40_INTERNAL_56947812_4_k_cu_338c9dbe_407424cuda3std3__419piecewise_constructE:
	.zero		1
	.type		_ZN40_INTERNAL_56947812_4_k_cu_338c9dbe_407424cuda3std3__45__cpo4cendE,@object
	.size		_ZN40_INTERNAL_56947812_4_k_cu_338c9dbe_407424cuda3std3__45__cpo4cendE,(_ZN40_INTERNAL_56947812_4_k_cu_338c9dbe_407424cuda3std6ranges3__45__cpo4swapE - _ZN40_INTERNAL_56947812_4_k_cu_338c9dbe_407424cuda3std3__45__cpo4cendE)
_ZN40_INTERNAL_56947812_4_k_cu_338c9dbe_407424cuda3std3__45__cpo4cendE:
	.zero		1
	.type		_ZN40_INTERNAL_56947812_4_k_cu_338c9dbe_407424cuda3std6ranges3__45__cpo4swapE,@object
	.size		_ZN40_INTERNAL_56947812_4_k_cu_338c9dbe_407424cuda3std6ranges3__45__cpo4swapE,(.L_10 - _ZN40_INTERNAL_56947812_4_k_cu_338c9dbe_407424cuda3std6ranges3__45__cpo4swapE)
_ZN40_INTERNAL_56947812_4_k_cu_338c9dbe_407424cuda3std6ranges3__45__cpo4swapE:
	.zero		1
.L_10:


//--------------------- .nv.constant0._ZN7cutlass13device_kernelINS_4gemm6kernel13GemmUniversalIN4cute5tupleIJiiiiEEENS1_10collective13CollectiveMmaINS1_35MainloopSm100TmaUmmaWarpSpecializedILi3ELi2ELi4ENS5_IJNS4_1CILi1EEESB_SB_EEEEENS5_IJNSA_ILi128EEESE_NSA_ILi64EEEEEENS_10tfloat32_tENS5_IJlSB_lEEESH_SI_NS4_8TiledMMAINS4_8MMA_AtomIJNS4_17SM100_MMA_TF32_SSISH_SH_fLi128ELi128ELNS4_4UMMA5MajorE0ELSN_0ELNSM_7ScaleInE0ELSO_0EEEEEENS4_6LayoutISC_NS5_IJNSA_ILi0EEESS_SS_EEEEENS5_IJNS4_10UnderscoreESV_SV_EEEEENS4_13SM90_TMA_LOADENS4_14ComposedLayoutINS4_7SwizzleILi3ELi4ELi3EEENS4_18smem_ptr_flag_bitsILi32EEENSR_INS5_IJNSA_ILi8EEENSA_ILi32EEEEEENS5_IJS15_SB_EEEEEEEvNS4_8identityESY_S19_vS1A_EENS_8epilogue10collective18CollectiveEpilogueINS1C_23Sm100TmaWarpSpecializedILi4ELi2ELi16ELb1ELb0EEEJSG_NS5_IJNSR_ISE_SB_EENSR_INSA_ILi16EEESB_EEEEESH_SI_SH_SI_NS1C_6fusion15FusionCallbacksIS1G_NS1L_17LinearCombinationISH_fSH_fLNS_15FloatRoundStyleE2EEESG_S1K_JEEENS4_5SM1004TMEM4LOAD26SM100_TMEM_LOAD_32dp32b16xESY_NSZ_INS10_ILi2ELi4ELi3EEES13_NSR_INS5_IJS14_S1I_EEENS5_IJS1I_SB_EEEEEEENS4_39AutoVectorizingCopyWithAssumedAlignmentILi128EEENS4_14SM90_TMA_STOREES1Z_S21_S21_EEEvvEEEEvNT_6ParamsE --------------------------
	.section	.nv.constant0._ZN7cutlass13device_kernelINS_4gemm6kernel13GemmUniversalIN4cute5tupleIJiiiiEEENS1_10collective13CollectiveMmaINS1_35MainloopSm100TmaUmmaWarpSpecializedILi3ELi2ELi4ENS5_IJNS4_1CILi1EEESB_SB_EEEEENS5_IJNSA_ILi128EEESE_NSA_ILi64EEEEEENS_10tfloat32_tENS5_IJlSB_lEEESH_SI_NS4_8TiledMMAINS4_8MMA_AtomIJNS4_17SM100_MMA_TF32_SSISH_SH_fLi128ELi128ELNS4_4UMMA5MajorE0ELSN_0ELNSM_7ScaleInE0ELSO_0EEEEEENS4_6LayoutISC_NS5_IJNSA_ILi0EEESS_SS_EEEEENS5_IJNS4_10UnderscoreESV_SV_EEEEENS4_13SM90_TMA_LOADENS4_14ComposedLayoutINS4_7SwizzleILi3ELi4ELi3EEENS4_18smem_ptr_flag_bitsILi32EEENSR_INS5_IJNSA_ILi8EEENSA_ILi32EEEEEENS5_IJS15_SB_EEEEEEEvNS4_8identityESY_S19_vS1A_EENS_8epilogue10collective18CollectiveEpilogueINS1C_23Sm100TmaWarpSpecializedILi4ELi2ELi16ELb1ELb0EEEJSG_NS5_IJNSR_ISE_SB_EENSR_INSA_ILi16EEESB_EEEEESH_SI_SH_SI_NS1C_6fusion15FusionCallbacksIS1G_NS1L_17LinearCombinationISH_fSH_fLNS_15FloatRoundStyleE2EEESG_S1K_JEEENS4_5SM1004TMEM4LOAD26SM100_TMEM_LOAD_32dp32b16xESY_NSZ_INS10_ILi2ELi4ELi3EEES13_NSR_INS5_IJS14_S1I_EEENS5_IJS1I_SB_EEEEEEENS4_39AutoVectorizingCopyWithAssumedAlignmentILi128EEENS4_14SM90_TMA_STOREES1Z_S21_S21_EEEvvEEEEvNT_6ParamsE,"a",@progbits
	.sectionflags	@""
	.align	4
.nv.constant0._ZN7cutlass13device_kernelINS_4gemm6kernel13GemmUniversalIN4cute5tupleIJiiiiEEENS1_10collective13CollectiveMmaINS1_35MainloopSm100TmaUmmaWarpSpecializedILi3ELi2ELi4ENS5_IJNS4_1CILi1EEESB_SB_EEEEENS5_IJNSA_ILi128EEESE_NSA_ILi64EEEEEENS_10tfloat32_tENS5_IJlSB_lEEESH_SI_NS4_8TiledMMAINS4_8MMA_AtomIJNS4_17SM100_MMA_TF32_SSISH_SH_fLi128ELi128ELNS4_4UMMA5MajorE0ELSN_0ELNSM_7ScaleInE0ELSO_0EEEEEENS4_6LayoutISC_NS5_IJNSA_ILi0EEESS_SS_EEEEENS5_IJNS4_10UnderscoreESV_SV_EEEEENS4_13SM90_TMA_LOADENS4_14ComposedLayoutINS4_7SwizzleILi3ELi4ELi3EEENS4_18smem_ptr_flag_bitsILi32EEENSR_INS5_IJNSA_ILi8EEENSA_ILi32EEEEEENS5_IJS15_SB_EEEEEEEvNS4_8identityESY_S19_vS1A_EENS_8epilogue10collective18CollectiveEpilogueINS1C_23Sm100TmaWarpSpecializedILi4ELi2ELi16ELb1ELb0EEEJSG_NS5_IJNSR_ISE_SB_EENSR_INSA_ILi16EEESB_EEEEESH_SI_SH_SI_NS1C_6fusion15FusionCallbacksIS1G_NS1L_17LinearCombinationISH_fSH_fLNS_15FloatRoundStyleE2EEESG_S1K_JEEENS4_5SM1004TMEM4LOAD26SM100_TMEM_LOAD_32dp32b16xESY_NSZ_INS10_ILi2ELi4ELi3EEES13_NSR_INS5_IJS14_S1I_EEENS5_IJS1I_SB_EEEEEEENS4_39AutoVectorizingCopyWithAssumedAlignmentILi128EEENS4_14SM90_TMA_STOREES1Z_S21_S21_EEEvvEEEEvNT_6ParamsE:
	.zero		2944


//--------------------- SYMBOLS --------------------------

	.type		.nv.reservedSmem.offset0,@object
	.size		.nv.reservedSmem.offset0,0x4
	.type		.nv.reservedSmem.cap,@object
	.size		.nv.reservedSmem.cap,0x4
	.type		__assertfail,@function
